	.target	sm_90a

	.elftype	@"ET_EXEC"


//--------------------- .note.nv.tkinfo           --------------------------
	.section	.note.nv.tkinfo,"",@"SHT_NOTE"
	.sectionflags	@"SHF_NOTE_NV_TKINFO"
	.tkinfo
        /*0018*/ 	.word	0x00000002
        /*0030*/ 	.string	""
        /*0030*/ 	.string	"ptxas"
        /*0030*/ 	.string	"Cuda compilation tools, release 13.0, V13.0.88"
        /*0030*/ 	.string	"Build cuda_13.0.r13.0/compiler.36424714_0"
        /*0030*/ 	.string	"-arch sm_90a -m 64 "



//--------------------- .note.nv.cuinfo           --------------------------
	.section	.note.nv.cuinfo,"",@"SHT_NOTE"
	.sectionflags	@"SHF_NOTE_NV_CUINFO"
        /*0018*/ 	.short	0x0002
        /*001a*/ 	.short	0x005a
        /*001c*/ 	.short	0x0082
	.zero		2


//--------------------- .nv.info                  --------------------------
	.section	.nv.info,"",@"SHT_CUDA_INFO"
	.align	4


	//----- nvinfo : EIATTR_REGCOUNT
	.align		4
        /*0000*/ 	.byte	0x04, 0x2f
        /*0002*/ 	.short	(.L_15 - .L_14)
	.align		4
.L_14:
        /*0004*/ 	.word	index@(_ZN7cutlass13device_kernelINS_4gemm6kernel13GemmUniversalIN4cute5tupleIJiiiiEEENS1_10collective13CollectiveMmaINS1_34MainloopSm90TmaGmmaWarpSpecializedILi22ENS5_IJNS4_1CILi4EEENSA_ILi2EEENSA_ILi1EEEEEENS1_32KernelTmaWarpSpecializedPingpongEEENS5_IJNSA_ILi64EEENSA_ILi256EEENSA_ILi32EEEEEEaNS5_IJlSD_lEEEaSL_NS4_8TiledMMAINS4_8MMA_AtomIJNS4_4SM904GMMA27MMA_64x256x32_S32S8S8_SS_TNEEEENS4_6LayoutINS5_IJSD_SD_SD_EEENS5_IJNSA_ILi0EEESU_SU_EEEEENS5_IJNS4_10UnderscoreESX_SX_EEEEENS4_23SM90_TMA_LOAD_MULTICASTENS4_14ComposedLayoutINS4_7SwizzleILi1ELi4ELi3EEENS4_18smem_ptr_flag_bitsILi8EEENSS_INS5_IJNSA_ILi8EEESJ_EEENS5_IJSJ_SD_EEEEEEEvNS4_8identityES10_S1A_vS1B_EENS_8epilogue10collective6detail29Sm90TmaWarpSpecializedAdapterINS1E_15DefaultEpilogueIaSL_SL_NS1D_6thread17LinearCombinationIaLi1EiiLNS1I_9ScaleType4KindE0ELNS_15FloatRoundStyleE2EaEENS1_15EpilogueDefaultEEEEEvvEEEEvNT_6ParamsE)
        /*0008*/ 	.word	0x000000a8


	//----- nvinfo : EIATTR_FRAME_SIZE
	.align		4
.L_15:
        /*000c*/ 	.byte	0x04, 0x11
        /*000e*/ 	.short	(.L_17 - .L_16)
	.align		4
.L_16:
        /*0010*/ 	.word	index@(_ZN7cutlass13device_kernelINS_4gemm6kernel13GemmUniversalIN4cute5tupleIJiiiiEEENS1_10collective13CollectiveMmaINS1_34MainloopSm90TmaGmmaWarpSpecializedILi22ENS5_IJNS4_1CILi4EEENSA_ILi2EEENSA_ILi1EEEEEENS1_32KernelTmaWarpSpecializedPingpongEEENS5_IJNSA_ILi64EEENSA_ILi256EEENSA_ILi32EEEEEEaNS5_IJlSD_lEEEaSL_NS4_8TiledMMAINS4_8MMA_AtomIJNS4_4SM904GMMA27MMA_64x256x32_S32S8S8_SS_TNEEEENS4_6LayoutINS5_IJSD_SD_SD_EEENS5_IJNSA_ILi0EEESU_SU_EEEEENS5_IJNS4_10UnderscoreESX_SX_EEEEENS4_23SM90_TMA_LOAD_MULTICASTENS4_14ComposedLayoutINS4_7SwizzleILi1ELi4ELi3EEENS4_18smem_ptr_flag_bitsILi8EEENSS_INS5_IJNSA_ILi8EEESJ_EEENS5_IJSJ_SD_EEEEEEEvNS4_8identityES10_S1A_vS1B_EENS_8epilogue10collective6detail29Sm90TmaWarpSpecializedAdapterINS1E_15DefaultEpilogueIaSL_SL_NS1D_6thread17LinearCombinationIaLi1EiiLNS1I_9ScaleType4KindE0ELNS_15FloatRoundStyleE2EaEENS1_15EpilogueDefaultEEEEEvvEEEEvNT_6ParamsE)
        /*0014*/ 	.word	0x00000008


	//----- nvinfo : EIATTR_MIN_STACK_SIZE
	.align		4
.L_17:
        /*0018*/ 	.byte	0x04, 0x12
        /*001a*/ 	.short	(.L_19 - .L_18)
	.align		4
.L_18:
        /*001c*/ 	.word	index@(_ZN7cutlass13device_kernelINS_4gemm6kernel13GemmUniversalIN4cute5tupleIJiiiiEEENS1_10collective13CollectiveMmaINS1_34MainloopSm90TmaGmmaWarpSpecializedILi22ENS5_IJNS4_1CILi4EEENSA_ILi2EEENSA_ILi1EEEEEENS1_32KernelTmaWarpSpecializedPingpongEEENS5_IJNSA_ILi64EEENSA_ILi256EEENSA_ILi32EEEEEEaNS5_IJlSD_lEEEaSL_NS4_8TiledMMAINS4_8MMA_AtomIJNS4_4SM904GMMA27MMA_64x256x32_S32S8S8_SS_TNEEEENS4_6LayoutINS5_IJSD_SD_SD_EEENS5_IJNSA_ILi0EEESU_SU_EEEEENS5_IJNS4_10UnderscoreESX_SX_EEEEENS4_23SM90_TMA_LOAD_MULTICASTENS4_14ComposedLayoutINS4_7SwizzleILi1ELi4ELi3EEENS4_18smem_ptr_flag_bitsILi8EEENSS_INS5_IJNSA_ILi8EEESJ_EEENS5_IJSJ_SD_EEEEEEEvNS4_8identityES10_S1A_vS1B_EENS_8epilogue10collective6detail29Sm90TmaWarpSpecializedAdapterINS1E_15DefaultEpilogueIaSL_SL_NS1D_6thread17LinearCombinationIaLi1EiiLNS1I_9ScaleType4KindE0ELNS_15FloatRoundStyleE2EaEENS1_15EpilogueDefaultEEEEEvvEEEEvNT_6ParamsE)
        /*0020*/ 	.word	0x00000008
.L_19:


//--------------------- .nv.compat                --------------------------
	.section	.nv.compat,"",@"SHT_CUDA_COMPAT_INFO"
	.align	4
        /*0000*/ 	.byte	0x02, 0x09, 0x01, 0x00, 0x02, 0x02, 0x04, 0x00, 0x02, 0x05, 0x05, 0x00, 0x03, 0x07, 0x01, 0x01
        /*0010*/ 	.byte	0x02, 0x03, 0x01, 0x00, 0x02, 0x06, 0x01, 0x00, 0x04, 0x0b, 0x08, 0x00, 0x00, 0x00, 0x00, 0x00
        /*0020*/ 	.byte	0x00, 0x00, 0x00, 0x00


//--------------------- .nv.info._ZN7cutlass13device_kernelINS_4gemm6kernel13GemmUniversalIN4cute5tupleIJiiiiEEENS1_10collective13CollectiveMmaINS1_34MainloopSm90TmaGmmaWarpSpecializedILi22ENS5_IJNS4_1CILi4EEENSA_ILi2EEENSA_ILi1EEEEEENS1_32KernelTmaWarpSpecializedPingpongEEENS5_IJNSA_ILi64EEENSA_ILi256EEENSA_ILi32EEEEEEaNS5_IJlSD_lEEEaSL_NS4_8TiledMMAINS4_8MMA_AtomIJNS4_4SM904GMMA27MMA_64x256x32_S32S8S8_SS_TNEEEENS4_6LayoutINS5_IJSD_SD_SD_EEENS5_IJNSA_ILi0EEESU_SU_EEEEENS5_IJNS4_10UnderscoreESX_SX_EEEEENS4_23SM90_TMA_LOAD_MULTICASTENS4_14ComposedLayoutINS4_7SwizzleILi1ELi4ELi3EEENS4_18smem_ptr_flag_bitsILi8EEENSS_INS5_IJNSA_ILi8EEESJ_EEENS5_IJSJ_SD_EEEEEEEvNS4_8identityES10_S1A_vS1B_EENS_8epilogue10collective6detail29Sm90TmaWarpSpecializedAdapterINS1E_15DefaultEpilogueIaSL_SL_NS1D_6thread17LinearCombinationIaLi1EiiLNS1I_9ScaleType4KindE0ELNS_15FloatRoundStyleE2EaEENS1_15EpilogueDefaultEEEEEvvEEEEvNT_6ParamsE --------------------------
	.section	.nv.info._ZN7cutlass13device_kernelINS_4gemm6kernel13GemmUniversalIN4cute5tupleIJiiiiEEENS1_10collective13CollectiveMmaINS1_34MainloopSm90TmaGmmaWarpSpecializedILi22ENS5_IJNS4_1CILi4EEENSA_ILi2EEENSA_ILi1EEEEEENS1_32KernelTmaWarpSpecializedPingpongEEENS5_IJNSA_ILi64EEENSA_ILi256EEENSA_ILi32EEEEEEaNS5_IJlSD_lEEEaSL_NS4_8TiledMMAINS4_8MMA_AtomIJNS4_4SM904GMMA27MMA_64x256x32_S32S8S8_SS_TNEEEENS4_6LayoutINS5_IJSD_SD_SD_EEENS5_IJNSA_ILi0EEESU_SU_EEEEENS5_IJNS4_10UnderscoreESX_SX_EEEEENS4_23SM90_TMA_LOAD_MULTICASTENS4_14ComposedLayoutINS4_7SwizzleILi1ELi4ELi3EEENS4_18smem_ptr_flag_bitsILi8EEENSS_INS5_IJNSA_ILi8EEESJ_EEENS5_IJSJ_SD_EEEEEEEvNS4_8identityES10_S1A_vS1B_EENS_8epilogue10collective6detail29Sm90TmaWarpSpecializedAdapterINS1E_15DefaultEpilogueIaSL_SL_NS1D_6thread17LinearCombinationIaLi1EiiLNS1I_9ScaleType4KindE0ELNS_15FloatRoundStyleE2EaEENS1_15EpilogueDefaultEEEEEvvEEEEvNT_6ParamsE,"",@"SHT_CUDA_INFO"
	.sectionflags	@""
	.align	4


	//----- nvinfo : EIATTR_CUDA_API_VERSION
	.align		4
        /*0000*/ 	.byte	0x04, 0x37
        /*0002*/ 	.short	(.L_21 - .L_20)
.L_20:
        /*0004*/ 	.word	0x00000082


	//----- nvinfo : EIATTR_KPARAM_INFO
	.align		4
.L_21:
        /*0008*/ 	.byte	0x04, 0x17
        /*000a*/ 	.short	(.L_23 - .L_22)
.L_22:
        /*000c*/ 	.word	0x00000000
        /*0010*/ 	.short	0x0000
        /*0012*/ 	.short	0x0070
        /*0014*/ 	.byte	0x00, 0xf0, 0x01, 0x10


	//----- nvinfo : EIATTR_SPARSE_MMA_MASK
	.align		4
.L_23:
        /*0018*/ 	.byte	0x03, 0x50
        /*001a*/ 	.short	0x0000


	//----- nvinfo : EIATTR_MAXREG_COUNT
	.align		4
        /*001c*/ 	.byte	0x03, 0x1b
        /*001e*/ 	.short	0x00a8


	//----- nvinfo : EIATTR_NUM_BARRIERS
	.align		4
        /*0020*/ 	.byte	0x02, 0x4c
        /*0022*/ 	.byte	0x01
	.zero		1


	//----- nvinfo : EIATTR_EXTERNS
	.align		4
        /*0024*/ 	.byte	0x04, 0x0f
        /*0026*/ 	.short	(.L_25 - .L_24)


	//   ....[0]....
	.align		4
.L_24:
        /*0028*/ 	.word	index@(__assertfail)


	//----- nvinfo : EIATTR_ANNOTATIONS
	.align		4
.L_25:
        /*002c*/ 	.byte	0x04, 0x55
        /*002e*/ 	.short	(.L_27 - .L_26)


	//   ....[0]....
.L_26:
        /*0030*/ 	.word	0x00000001
        /*0034*/ 	.byte	0x40, 0x10, 0x00, 0x00, 0x01, 0x00, 0x00, 0x00, 0x50, 0x85, 0x00, 0x00, 0x01, 0x00, 0x00, 0x00
        /*0044*/ 	.byte	0x10, 0x93, 0x00, 0x00


	//----- nvinfo : EIATTR_MERCURY_ISA_VERSION
	.align		4
.L_27:
        /*0048*/ 	.byte	0x03, 0x5f
        /*004a*/ 	.short	0x0101


	//----- nvinfo : EIATTR_INT_WARP_WIDE_INSTR_OFFSETS
	.align		4
        /*004c*/ 	.byte	0x04, 0x31
        /*004e*/ 	.short	(.L_29 - .L_28)


	//   ....[0]....
.L_28:
        /*0050*/ 	.word	0x00000800


	//   ....[1]....
        /*0054*/ 	.word	0x00000810


	//   ....[2]....
        /*0058*/ 	.word	0x00000820


	//   ....[3]....
        /*005c*/ 	.word	0x00000960


	//   ....[4]....
        /*0060*/ 	.word	0x00000980


	//   ....[5]....
        /*0064*/ 	.word	0x00000990


	//   ....[6]....
        /*0068*/ 	.word	0x00000a20


	//   ....[7]....
        /*006c*/ 	.word	0x00000a70


	//   ....[8]....
        /*0070*/ 	.word	0x00001fd0


	//----- nvinfo : EIATTR_COOP_GROUP_MASK_REGIDS
	.align		4
.L_29:
        /*0074*/ 	.byte	0x04, 0x29
        /*0076*/ 	.short	(.L_31 - .L_30)


	//   ....[0]....
.L_30:
        /*0078*/ 	.word	0xffffffff


	//   ....[1]....
        /*007c*/ 	.word	0xffffffff


	//   ....[2]....
        /*0080*/ 	.word	0xffffffff


	//   ....[3]....
        /*0084*/ 	.word	0xffffffff


	//   ....[4]....
        /*0088*/ 	.word	0xffffffff


	//   ....[5]....
        /*008c*/ 	.word	0xffffffff


	//   ....[6]....
        /*0090*/ 	.word	0xffffffff


	//----- nvinfo : EIATTR_COOP_GROUP_INSTR_OFFSETS
	.align		4
.L_31:
        /*0094*/ 	.byte	0x04, 0x28
        /*0096*/ 	.short	(.L_33 - .L_32)


	//   ....[0]....
.L_32:
        /*0098*/ 	.word	0x00000070


	//   ....[1]....
        /*009c*/ 	.word	0x00000080


	//   ....[2]....
        /*00a0*/ 	.word	0x00000140


	//   ....[3]....
        /*00a4*/ 	.word	0x000005a0


	//   ....[4]....
        /*00a8*/ 	.word	0x000005e0


	//   ....[5]....
        /*00ac*/ 	.word	0x000009b0


	//   ....[6]....
        /*00b0*/ 	.word	0x00000be0


	//----- nvinfo : EIATTR_REG_RECONFIG
	.align		4
.L_33:
        /*00b4*/ 	.byte	0x01, 0x54
	.zero		2


	//----- nvinfo : EIATTR_SYSCALL_OFFSETS
	.align		4
        /*00b8*/ 	.byte	0x04, 0x46
        /*00ba*/ 	.short	(.L_35 - .L_34)


	//   ....[0]....
.L_34:
        /*00bc*/ 	.word	0x00001a60


	//----- nvinfo : EIATTR_MBARRIER_INSTR_OFFSETS
	.align		4
.L_35:
        /*00c0*/ 	.byte	0x04, 0x39
        /*00c2*/ 	.short	(.L_37 - .L_36)


	//   ....[0]....
.L_36:
        /*00c4*/ 	.word	0x000002a0
        /*00c8*/ 	.word	0x000000ff
        /*00cc*/ 	.word	0x00000000
        /*00d0*/ 	.short	0x0100
        /*00d2*/ 	.byte	0x08
	.zero		1


	//   ....[1]....
        /*00d4*/ 	.word	0x000002b0
        /*00d8*/ 	.word	0x000000ff
        /*00dc*/ 	.word	0x000000b0
        /*00e0*/ 	.short	0x0100
        /*00e2*/ 	.byte	0x08
	.zero		1


	//   ....[2]....
        /*00e4*/ 	.word	0x000002c0
        /*00e8*/ 	.word	0x000000ff
        /*00ec*/ 	.word	0x00000008
        /*00f0*/ 	.short	0x0100
        /*00f2*/ 	.byte	0x08
	.zero		1


	//   ....[3]....
        /*00f4*/ 	.word	0x000002d0
        /*00f8*/ 	.word	0x000000ff
        /*00fc*/ 	.word	0x000000b8
        /*0100*/ 	.short	0x0100
        /*0102*/ 	.byte	0x08
	.zero		1


	//   ....[4]....
        /*0104*/ 	.word	0x000002e0
        /*0108*/ 	.word	0x000000ff
        /*010c*/ 	.word	0x00000010
        /*0110*/ 	.short	0x0100
        /*0112*/ 	.byte	0x08
	.zero		1


	//   ....[5]....
        /*0114*/ 	.word	0x000002f0
        /*0118*/ 	.word	0x000000ff
        /*011c*/ 	.word	0x000000c0
        /*0120*/ 	.short	0x0100
        /*0122*/ 	.byte	0x08
	.zero		1


	//   ....[6]....
        /*0124*/ 	.word	0x00000300
        /*0128*/ 	.word	0x000000ff
        /*012c*/ 	.word	0x00000018
        /*0130*/ 	.short	0x0100
        /*0132*/ 	.byte	0x08
	.zero		1


	//   ....[7]....
        /*0134*/ 	.word	0x00000310
        /*0138*/ 	.word	0x000000ff
        /*013c*/ 	.word	0x000000c8
        /*0140*/ 	.short	0x0100
        /*0142*/ 	.byte	0x08
	.zero		1


	//   ....[8]....
        /*0144*/ 	.word	0x00000320
        /*0148*/ 	.word	0x000000ff
        /*014c*/ 	.word	0x00000020
        /*0150*/ 	.short	0x0100
        /*0152*/ 	.byte	0x08
	.zero		1


	//   ....[9]....
        /*0154*/ 	.word	0x00000330
        /*0158*/ 	.word	0x000000ff
        /*015c*/ 	.word	0x000000d0
        /*0160*/ 	.short	0x0100
        /*0162*/ 	.byte	0x08
	.zero		1


	//   ....[10]....
        /*0164*/ 	.word	0x00000340
        /*0168*/ 	.word	0x000000ff
        /*016c*/ 	.word	0x00000028
        /*0170*/ 	.short	0x0100
        /*0172*/ 	.byte	0x08
	.zero		1


	//   ....[11]....
        /*0174*/ 	.word	0x00000350
        /*0178*/ 	.word	0x000000ff
        /*017c*/ 	.word	0x000000d8
        /*0180*/ 	.short	0x0100
        /*0182*/ 	.byte	0x08
	.zero		1


	//   ....[12]....
        /*0184*/ 	.word	0x00000360
        /*0188*/ 	.word	0x000000ff
        /*018c*/ 	.word	0x00000030
        /*0190*/ 	.short	0x0100
        /*0192*/ 	.byte	0x08
	.zero		1


	//   ....[13]....
        /*0194*/ 	.word	0x00000370
        /*0198*/ 	.word	0x000000ff
        /*019c*/ 	.word	0x000000e0
        /*01a0*/ 	.short	0x0100
        /*01a2*/ 	.byte	0x08
	.zero		1


	//   ....[14]....
        /*01a4*/ 	.word	0x00000380
        /*01a8*/ 	.word	0x000000ff
        /*01ac*/ 	.word	0x00000038
        /*01b0*/ 	.short	0x0100
        /*01b2*/ 	.byte	0x08
	.zero		1


	//   ....[15]....
        /*01b4*/ 	.word	0x00000390
        /*01b8*/ 	.word	0x000000ff
        /*01bc*/ 	.word	0x000000e8
        /*01c0*/ 	.short	0x0100
        /*01c2*/ 	.byte	0x08
	.zero		1


	//   ....[16]....
        /*01c4*/ 	.word	0x000003a0
        /*01c8*/ 	.word	0x000000ff
        /*01cc*/ 	.word	0x00000040
        /*01d0*/ 	.short	0x0100
        /*01d2*/ 	.byte	0x08
	.zero		1


	//   ....[17]....
        /*01d4*/ 	.word	0x000003b0
        /*01d8*/ 	.word	0x000000ff
        /*01dc*/ 	.word	0x000000f0
        /*01e0*/ 	.short	0x0100
        /*01e2*/ 	.byte	0x08
	.zero		1


	//   ....[18]....
        /*01e4*/ 	.word	0x000003c0
        /*01e8*/ 	.word	0x000000ff
        /*01ec*/ 	.word	0x00000048
        /*01f0*/ 	.short	0x0100
        /*01f2*/ 	.byte	0x08
	.zero		1


	//   ....[19]....
        /*01f4*/ 	.word	0x000003d0
        /*01f8*/ 	.word	0x000000ff
        /*01fc*/ 	.word	0x000000f8
        /*0200*/ 	.short	0x0100
        /*0202*/ 	.byte	0x08
	.zero		1


	//   ....[20]....
        /*0204*/ 	.word	0x000003e0
        /*0208*/ 	.word	0x000000ff
        /*020c*/ 	.word	0x00000050
        /*0210*/ 	.short	0x0100
        /*0212*/ 	.byte	0x08
	.zero		1


	//   ....[21]....
        /*0214*/ 	.word	0x000003f0
        /*0218*/ 	.word	0x000000ff
        /*021c*/ 	.word	0x00000100
        /*0220*/ 	.short	0x0100
        /*0222*/ 	.byte	0x08
	.zero		1


	//   ....[22]....
        /*0224*/ 	.word	0x00000400
        /*0228*/ 	.word	0x000000ff
        /*022c*/ 	.word	0x00000058
        /*0230*/ 	.short	0x0100
        /*0232*/ 	.byte	0x08
	.zero		1


	//   ....[23]....
        /*0234*/ 	.word	0x00000410
        /*0238*/ 	.word	0x000000ff
        /*023c*/ 	.word	0x00000108
        /*0240*/ 	.short	0x0100
        /*0242*/ 	.byte	0x08
	.zero		1


	//   ....[24]....
        /*0244*/ 	.word	0x00000420
        /*0248*/ 	.word	0x000000ff
        /*024c*/ 	.word	0x00000060
        /*0250*/ 	.short	0x0100
        /*0252*/ 	.byte	0x08
	.zero		1


	//   ....[25]....
        /*0254*/ 	.word	0x00000430
        /*0258*/ 	.word	0x000000ff
        /*025c*/ 	.word	0x00000110
        /*0260*/ 	.short	0x0100
        /*0262*/ 	.byte	0x08
	.zero		1


	//   ....[26]....
        /*0264*/ 	.word	0x00000440
        /*0268*/ 	.word	0x000000ff
        /*026c*/ 	.word	0x00000068
        /*0270*/ 	.short	0x0100
        /*0272*/ 	.byte	0x08
	.zero		1


	//   ....[27]....
        /*0274*/ 	.word	0x00000450
        /*0278*/ 	.word	0x000000ff
        /*027c*/ 	.word	0x00000118
        /*0280*/ 	.short	0x0100
        /*0282*/ 	.byte	0x08
	.zero		1


	//   ....[28]....
        /*0284*/ 	.word	0x00000460
        /*0288*/ 	.word	0x000000ff
        /*028c*/ 	.word	0x00000070
        /*0290*/ 	.short	0x0100
        /*0292*/ 	.byte	0x08
	.zero		1


	//   ....[29]....
        /*0294*/ 	.word	0x00000470
        /*0298*/ 	.word	0x000000ff
        /*029c*/ 	.word	0x00000120
        /*02a0*/ 	.short	0x0100
        /*02a2*/ 	.byte	0x08
	.zero		1


	//   ....[30]....
        /*02a4*/ 	.word	0x00000480
        /*02a8*/ 	.word	0x000000ff
        /*02ac*/ 	.word	0x00000078
        /*02b0*/ 	.short	0x0100
        /*02b2*/ 	.byte	0x08
	.zero		1


	//   ....[31]....
        /*02b4*/ 	.word	0x00000490
        /*02b8*/ 	.word	0x000000ff
        /*02bc*/ 	.word	0x00000128
        /*02c0*/ 	.short	0x0100
        /*02c2*/ 	.byte	0x08
	.zero		1


	//   ....[32]....
        /*02c4*/ 	.word	0x000004a0
        /*02c8*/ 	.word	0x000000ff
        /*02cc*/ 	.word	0x00000080
        /*02d0*/ 	.short	0x0100
        /*02d2*/ 	.byte	0x08
	.zero		1


	//   ....[33]....
        /*02d4*/ 	.word	0x000004b0
        /*02d8*/ 	.word	0x000000ff
        /*02dc*/ 	.word	0x00000130
        /*02e0*/ 	.short	0x0100
        /*02e2*/ 	.byte	0x08
	.zero		1


	//   ....[34]....
        /*02e4*/ 	.word	0x000004c0
        /*02e8*/ 	.word	0x000000ff
        /*02ec*/ 	.word	0x00000088
        /*02f0*/ 	.short	0x0100
        /*02f2*/ 	.byte	0x08
	.zero		1


	//   ....[35]....
        /*02f4*/ 	.word	0x000004d0
        /*02f8*/ 	.word	0x000000ff
        /*02fc*/ 	.word	0x00000138
        /*0300*/ 	.short	0x0100
        /*0302*/ 	.byte	0x08
	.zero		1


	//   ....[36]....
        /*0304*/ 	.word	0x000004e0
        /*0308*/ 	.word	0x000000ff
        /*030c*/ 	.word	0x00000090
        /*0310*/ 	.short	0x0100
        /*0312*/ 	.byte	0x08
	.zero		1


	//   ....[37]....
        /*0314*/ 	.word	0x000004f0
        /*0318*/ 	.word	0x000000ff
        /*031c*/ 	.word	0x00000140
        /*0320*/ 	.short	0x0100
        /*0322*/ 	.byte	0x08
	.zero		1


	//   ....[38]....
        /*0324*/ 	.word	0x00000500
        /*0328*/ 	.word	0x000000ff
        /*032c*/ 	.word	0x00000098
        /*0330*/ 	.short	0x0100
        /*0332*/ 	.byte	0x08
	.zero		1


	//   ....[39]....
        /*0334*/ 	.word	0x00000510
        /*0338*/ 	.word	0x000000ff
        /*033c*/ 	.word	0x00000148
        /*0340*/ 	.short	0x0100
        /*0342*/ 	.byte	0x08
	.zero		1


	//   ....[40]....
        /*0344*/ 	.word	0x00000520
        /*0348*/ 	.word	0x000000ff
        /*034c*/ 	.word	0x000000a0
        /*0350*/ 	.short	0x0100
        /*0352*/ 	.byte	0x08
	.zero		1


	//   ....[41]....
        /*0354*/ 	.word	0x00000530
        /*0358*/ 	.word	0x000000ff
        /*035c*/ 	.word	0x00000150
        /*0360*/ 	.short	0x0100
        /*0362*/ 	.byte	0x08
	.zero		1


	//   ....[42]....
        /*0364*/ 	.word	0x00000540
        /*0368*/ 	.word	0x000000ff
        /*036c*/ 	.word	0x000000a8
        /*0370*/ 	.short	0x0100
        /*0372*/ 	.byte	0x08
	.zero		1


	//   ....[43]....
        /*0374*/ 	.word	0x00000550
        /*0378*/ 	.word	0x000000ff
        /*037c*/ 	.word	0x00000158
        /*0380*/ 	.short	0x0100
        /*0382*/ 	.byte	0x08
	.zero		1


	//   ....[44]....
        /*0384*/ 	.word	0x00000aa0
        /*0388*/ 	.word	0x000000ff
        /*038c*/ 	.word	0x00000190
        /*0390*/ 	.short	0x0100
        /*0392*/ 	.byte	0x08
	.zero		1


	//   ....[45]....
        /*0394*/ 	.word	0x00000b30
        /*0398*/ 	.word	0x000000ff
        /*039c*/ 	.word	0x00000198
        /*03a0*/ 	.short	0x0100
        /*03a2*/ 	.byte	0x08
	.zero		1


	//   ....[46]....
        /*03a4*/ 	.word	0x00000b60
        /*03a8*/ 	.word	0x000000ff
        /*03ac*/ 	.word	0x00000170
        /*03b0*/ 	.short	0x0100
        /*03b2*/ 	.byte	0x09
	.zero		1


	//   ....[47]....
        /*03b4*/ 	.word	0x00000b70
        /*03b8*/ 	.word	0x000000ff
        /*03bc*/ 	.word	0x00000178
        /*03c0*/ 	.short	0x0100
        /*03c2*/ 	.byte	0x09
	.zero		1


	//   ....[48]....
        /*03c4*/ 	.word	0x00000b80
        /*03c8*/ 	.word	0x000000ff
        /*03cc*/ 	.word	0x00000180
        /*03d0*/ 	.short	0x0100
        /*03d2*/ 	.byte	0x09
	.zero		1


	//   ....[49]....
        /*03d4*/ 	.word	0x00000b90
        /*03d8*/ 	.word	0x000000ff
        /*03dc*/ 	.word	0x00000188
        /*03e0*/ 	.short	0x0100
        /*03e2*/ 	.byte	0x09
	.zero		1


	//   ....[50]....
        /*03e4*/ 	.word	0x00001940
        /*03e8*/ 	.word	0x0000009f
        /*03ec*/ 	.word	0x00000000
        /*03f0*/ 	.short	0x010a
        /*03f2*/ 	.byte	0x2a
	.zero		1


	//   ....[51]....
        /*03f4*/ 	.word	0x00001af0
        /*03f8*/ 	.word	0x00000003
        /*03fc*/ 	.word	0x00000000
        /*0400*/ 	.short	0x010a
        /*0402*/ 	.byte	0x3f
	.zero		1


	//   ....[52]....
        /*0404*/ 	.word	0x00001b50
        /*0408*/ 	.word	0x00000003
        /*040c*/ 	.word	0x00000000
        /*0410*/ 	.short	0x010a
        /*0412*/ 	.byte	0x3f
	.zero		1


	//   ....[53]....
        /*0414*/ 	.word	0x00001d40
        /*0418*/ 	.word	0x000000ff
        /*041c*/ 	.word	0x00000000
        /*0420*/ 	.short	0x010a
        /*0422*/ 	.byte	0x04
	.zero		1


	//   ....[54]....
        /*0424*/ 	.word	0x00001d80
        /*0428*/ 	.word	0x000000ff
        /*042c*/ 	.word	0x00000000
        /*0430*/ 	.short	0x010a
        /*0432*/ 	.byte	0x04
	.zero		1


	//   ....[55]....
        /*0434*/ 	.word	0x00001e70
        /*0438*/ 	.word	0x00000004
        /*043c*/ 	.word	0x00000000
        /*0440*/ 	.short	0x0101
        /*0442*/ 	.byte	0x3f
	.zero		1


	//   ....[56]....
        /*0444*/ 	.word	0x00001f70
        /*0448*/ 	.word	0x000000a0
        /*044c*/ 	.word	0x00000000
        /*0450*/ 	.short	0x0101
        /*0452*/ 	.byte	0x2d
	.zero		1


	//   ....[57]....
        /*0454*/ 	.word	0x00002070
        /*0458*/ 	.word	0x00000000
        /*045c*/ 	.word	0x00000000
        /*0460*/ 	.short	0x0101
        /*0462*/ 	.byte	0x3f
	.zero		1


	//   ....[58]....
        /*0464*/ 	.word	0x00002130
        /*0468*/ 	.word	0x0000009f
        /*046c*/ 	.word	0x00000010
        /*0470*/ 	.short	0x010a
        /*0472*/ 	.byte	0x2a
	.zero		1


	//   ....[59]....
        /*0474*/ 	.word	0x00008570
        /*0478*/ 	.word	0x000000a2
        /*047c*/ 	.word	0x00000000
        /*0480*/ 	.short	0x0101
        /*0482*/ 	.byte	0x2d
	.zero		1


	//   ....[60]....
        /*0484*/ 	.word	0x00009060
        /*0488*/ 	.word	0x0000000a
        /*048c*/ 	.word	0x000000b0
        /*0490*/ 	.short	0x010a
        /*0492*/ 	.byte	0x3f
	.zero		1


	//   ....[61]....
        /*0494*/ 	.word	0x00009420
        /*0498*/ 	.word	0x00000005
        /*049c*/ 	.word	0x00000198
        /*04a0*/ 	.short	0x0101
        /*04a2*/ 	.byte	0x3f
	.zero		1


	//   ....[62]....
        /*04a4*/ 	.word	0x00009ba0
        /*04a8*/ 	.word	0x00000009
        /*04ac*/ 	.word	0x00000000
        /*04b0*/ 	.short	0x010a
        /*04b2*/ 	.byte	0x3f
	.zero		1


	//   ....[63]....
        /*04b4*/ 	.word	0x00009c20
        /*04b8*/ 	.word	0x00000008
        /*04bc*/ 	.word	0x00000000
        /*04c0*/ 	.short	0x010a
        /*04c2*/ 	.byte	0x3f
	.zero		1


	//   ....[64]....
        /*04c4*/ 	.word	0x00009cb0
        /*04c8*/ 	.word	0x00000009
        /*04cc*/ 	.word	0x00000000
        /*04d0*/ 	.short	0x010a
        /*04d2*/ 	.byte	0x3f
	.zero		1


	//   ....[65]....
        /*04d4*/ 	.word	0x00009d40
        /*04d8*/ 	.word	0x00000008
        /*04dc*/ 	.word	0x00000000
        /*04e0*/ 	.short	0x010a
        /*04e2*/ 	.byte	0x3f
	.zero		1


	//   ....[66]....
        /*04e4*/ 	.word	0x00009dd0
        /*04e8*/ 	.word	0x00000009
        /*04ec*/ 	.word	0x00000000
        /*04f0*/ 	.short	0x010a
        /*04f2*/ 	.byte	0x3f
	.zero		1


	//   ....[67]....
        /*04f4*/ 	.word	0x00009e60
        /*04f8*/ 	.word	0x00000008
        /*04fc*/ 	.word	0x00000000
        /*0500*/ 	.short	0x010a
        /*0502*/ 	.byte	0x3f
	.zero		1


	//   ....[68]....
        /*0504*/ 	.word	0x00009ef0
        /*0508*/ 	.word	0x00000009
        /*050c*/ 	.word	0x00000000
        /*0510*/ 	.short	0x010a
        /*0512*/ 	.byte	0x3f
	.zero		1


	//   ....[69]....
        /*0514*/ 	.word	0x00009f80
        /*0518*/ 	.word	0x00000008
        /*051c*/ 	.word	0x00000000
        /*0520*/ 	.short	0x010a
        /*0522*/ 	.byte	0x3f
	.zero		1


	//   ....[70]....
        /*0524*/ 	.word	0x0000a010
        /*0528*/ 	.word	0x00000009
        /*052c*/ 	.word	0x00000000
        /*0530*/ 	.short	0x010a
        /*0532*/ 	.byte	0x3f
	.zero		1


	//   ....[71]....
        /*0534*/ 	.word	0x0000a0a0
        /*0538*/ 	.word	0x00000008
        /*053c*/ 	.word	0x00000000
        /*0540*/ 	.short	0x010a
        /*0542*/ 	.byte	0x3f
	.zero		1


	//   ....[72]....
        /*0544*/ 	.word	0x0000a130
        /*0548*/ 	.word	0x00000009
        /*054c*/ 	.word	0x00000000
        /*0550*/ 	.short	0x010a
        /*0552*/ 	.byte	0x3f
	.zero		1


	//   ....[73]....
        /*0554*/ 	.word	0x0000a1c0
        /*0558*/ 	.word	0x00000008
        /*055c*/ 	.word	0x00000000
        /*0560*/ 	.short	0x010a
        /*0562*/ 	.byte	0x3f
	.zero		1


	//   ....[74]....
        /*0564*/ 	.word	0x0000a250
        /*0568*/ 	.word	0x00000009
        /*056c*/ 	.word	0x00000000
        /*0570*/ 	.short	0x010a
        /*0572*/ 	.byte	0x3f
	.zero		1


	//   ....[75]....
        /*0574*/ 	.word	0x0000a2e0
        /*0578*/ 	.word	0x00000008
        /*057c*/ 	.word	0x00000000
        /*0580*/ 	.short	0x010a
        /*0582*/ 	.byte	0x3f
	.zero		1


	//   ....[76]....
        /*0584*/ 	.word	0x0000a370
        /*0588*/ 	.word	0x00000009
        /*058c*/ 	.word	0x00000000
        /*0590*/ 	.short	0x010a
        /*0592*/ 	.byte	0x3f
	.zero		1


	//   ....[77]....
        /*0594*/ 	.word	0x0000a400
        /*0598*/ 	.word	0x00000008
        /*059c*/ 	.word	0x00000000
        /*05a0*/ 	.short	0x010a
        /*05a2*/ 	.byte	0x3f
	.zero		1


	//   ....[78]....
        /*05a4*/ 	.word	0x0000a490
        /*05a8*/ 	.word	0x00000009
        /*05ac*/ 	.word	0x00000000
        /*05b0*/ 	.short	0x010a
        /*05b2*/ 	.byte	0x3f
	.zero		1


	//   ....[79]....
        /*05b4*/ 	.word	0x0000a520
        /*05b8*/ 	.word	0x00000008
        /*05bc*/ 	.word	0x00000000
        /*05c0*/ 	.short	0x010a
        /*05c2*/ 	.byte	0x3f
	.zero		1


	//   ....[80]....
        /*05c4*/ 	.word	0x0000a5b0
        /*05c8*/ 	.word	0x00000009
        /*05cc*/ 	.word	0x00000000
        /*05d0*/ 	.short	0x010a
        /*05d2*/ 	.byte	0x3f
	.zero		1


	//   ....[81]....
        /*05d4*/ 	.word	0x0000a640
        /*05d8*/ 	.word	0x00000008
        /*05dc*/ 	.word	0x00000000
        /*05e0*/ 	.short	0x010a
        /*05e2*/ 	.byte	0x3f
	.zero		1


	//   ....[82]....
        /*05e4*/ 	.word	0x0000a6d0
        /*05e8*/ 	.word	0x0000000b
        /*05ec*/ 	.word	0x00000000
        /*05f0*/ 	.short	0x010a
        /*05f2*/ 	.byte	0x3f
	.zero		1


	//   ....[83]....
        /*05f4*/ 	.word	0x0000a760
        /*05f8*/ 	.word	0x00000003
        /*05fc*/ 	.word	0x00000000
        /*0600*/ 	.short	0x010a
        /*0602*/ 	.byte	0x3f
	.zero		1


	//   ....[84]....
        /*0604*/ 	.word	0x0000a7c0
        /*0608*/ 	.word	0x000000a1
        /*060c*/ 	.word	0x00000000
        /*0610*/ 	.short	0x010a
        /*0612*/ 	.byte	0x3f
	.zero		1


	//   ....[85]....
        /*0614*/ 	.word	0x0000a810
        /*0618*/ 	.word	0x00000003
        /*061c*/ 	.word	0x00000000
        /*0620*/ 	.short	0x010a
        /*0622*/ 	.byte	0x3f
	.zero		1


	//   ....[86]....
        /*0624*/ 	.word	0x0000a870
        /*0628*/ 	.word	0x00000005
        /*062c*/ 	.word	0x00000000
        /*0630*/ 	.short	0x010a
        /*0632*/ 	.byte	0x3f
	.zero		1


	//   ....[87]....
        /*0634*/ 	.word	0x0000a8c0
        /*0638*/ 	.word	0x000000a1
        /*063c*/ 	.word	0x00000010
        /*0640*/ 	.short	0x010a
        /*0642*/ 	.byte	0x3f
	.zero		1


	//   ....[88]....
        /*0644*/ 	.word	0x0000a990
        /*0648*/ 	.word	0x0000000a
        /*064c*/ 	.word	0x000000b0
        /*0650*/ 	.short	0x010a
        /*0652*/ 	.byte	0x3f
	.zero		1


	//   ....[89]....
        /*0654*/ 	.word	0x0000aa60
        /*0658*/ 	.word	0x00000009
        /*065c*/ 	.word	0x00000000
        /*0660*/ 	.short	0x010a
        /*0662*/ 	.byte	0x3f
	.zero		1


	//   ....[90]....
        /*0664*/ 	.word	0x0000aab0
        /*0668*/ 	.word	0x00000008
        /*066c*/ 	.word	0x00000000
        /*0670*/ 	.short	0x010a
        /*0672*/ 	.byte	0x3f
	.zero		1


	//   ....[91]....
        /*0674*/ 	.word	0x0000ab00
        /*0678*/ 	.word	0x00000009
        /*067c*/ 	.word	0x00000000
        /*0680*/ 	.short	0x010a
        /*0682*/ 	.byte	0x3f
	.zero		1


	//   ....[92]....
        /*0684*/ 	.word	0x0000ab50
        /*0688*/ 	.word	0x00000008
        /*068c*/ 	.word	0x00000000
        /*0690*/ 	.short	0x010a
        /*0692*/ 	.byte	0x3f
	.zero		1


	//   ....[93]....
        /*0694*/ 	.word	0x0000aba0
        /*0698*/ 	.word	0x00000009
        /*069c*/ 	.word	0x00000000
        /*06a0*/ 	.short	0x010a
        /*06a2*/ 	.byte	0x3f
	.zero		1


	//   ....[94]....
        /*06a4*/ 	.word	0x0000abf0
        /*06a8*/ 	.word	0x00000008
        /*06ac*/ 	.word	0x00000000
        /*06b0*/ 	.short	0x010a
        /*06b2*/ 	.byte	0x3f
	.zero		1


	//   ....[95]....
        /*06b4*/ 	.word	0x0000ac40
        /*06b8*/ 	.word	0x00000009
        /*06bc*/ 	.word	0x00000000
        /*06c0*/ 	.short	0x010a
        /*06c2*/ 	.byte	0x3f
	.zero		1


	//   ....[96]....
        /*06c4*/ 	.word	0x0000ac90
        /*06c8*/ 	.word	0x00000008
        /*06cc*/ 	.word	0x00000000
        /*06d0*/ 	.short	0x010a
        /*06d2*/ 	.byte	0x3f
	.zero		1


	//   ....[97]....
        /*06d4*/ 	.word	0x0000ace0
        /*06d8*/ 	.word	0x00000009
        /*06dc*/ 	.word	0x00000000
        /*06e0*/ 	.short	0x010a
        /*06e2*/ 	.byte	0x3f
	.zero		1


	//   ....[98]....
        /*06e4*/ 	.word	0x0000ad30
        /*06e8*/ 	.word	0x00000008
        /*06ec*/ 	.word	0x00000000
        /*06f0*/ 	.short	0x010a
        /*06f2*/ 	.byte	0x3f
	.zero		1


	//   ....[99]....
        /*06f4*/ 	.word	0x0000ad80
        /*06f8*/ 	.word	0x00000009
        /*06fc*/ 	.word	0x00000000
        /*0700*/ 	.short	0x010a
        /*0702*/ 	.byte	0x3f
	.zero		1


	//   ....[100]....
        /*0704*/ 	.word	0x0000add0
        /*0708*/ 	.word	0x00000008
        /*070c*/ 	.word	0x00000000
        /*0710*/ 	.short	0x010a
        /*0712*/ 	.byte	0x3f
	.zero		1


	//   ....[101]....
        /*0714*/ 	.word	0x0000ae20
        /*0718*/ 	.word	0x00000009
        /*071c*/ 	.word	0x00000000
        /*0720*/ 	.short	0x010a
        /*0722*/ 	.byte	0x3f
	.zero		1


	//   ....[102]....
        /*0724*/ 	.word	0x0000ae70
        /*0728*/ 	.word	0x00000008
        /*072c*/ 	.word	0x00000000
        /*0730*/ 	.short	0x010a
        /*0732*/ 	.byte	0x3f
	.zero		1


	//   ....[103]....
        /*0734*/ 	.word	0x0000aec0
        /*0738*/ 	.word	0x00000009
        /*073c*/ 	.word	0x00000000
        /*0740*/ 	.short	0x010a
        /*0742*/ 	.byte	0x3f
	.zero		1


	//   ....[104]....
        /*0744*/ 	.word	0x0000af10
        /*0748*/ 	.word	0x00000008
        /*074c*/ 	.word	0x00000000
        /*0750*/ 	.short	0x010a
        /*0752*/ 	.byte	0x3f
	.zero		1


	//   ....[105]....
        /*0754*/ 	.word	0x0000af60
        /*0758*/ 	.word	0x00000009
        /*075c*/ 	.word	0x00000000
        /*0760*/ 	.short	0x010a
        /*0762*/ 	.byte	0x3f
	.zero		1


	//   ....[106]....
        /*0764*/ 	.word	0x0000afb0
        /*0768*/ 	.word	0x00000008
        /*076c*/ 	.word	0x00000000
        /*0770*/ 	.short	0x010a
        /*0772*/ 	.byte	0x3f
	.zero		1


	//   ....[107]....
        /*0774*/ 	.word	0x0000b000
        /*0778*/ 	.word	0x00000009
        /*077c*/ 	.word	0x00000000
        /*0780*/ 	.short	0x010a
        /*0782*/ 	.byte	0x3f
	.zero		1


	//   ....[108]....
        /*0784*/ 	.word	0x0000b050
        /*0788*/ 	.word	0x00000008
        /*078c*/ 	.word	0x00000000
        /*0790*/ 	.short	0x010a
        /*0792*/ 	.byte	0x3f
	.zero		1


	//   ....[109]....
        /*0794*/ 	.word	0x0000b0a0
        /*0798*/ 	.word	0x0000000b
        /*079c*/ 	.word	0x00000000
        /*07a0*/ 	.short	0x010a
        /*07a2*/ 	.byte	0x3f
	.zero		1


	//----- nvinfo : EIATTR_NUM_MBARRIERS
	.align		4
.L_37:
        /*07a4*/ 	.byte	0x03, 0x38
        /*07a6*/ 	.short	0x0032


	//----- nvinfo : EIATTR_EXIT_INSTR_OFFSETS
	.align		4
        /*07a8*/ 	.byte	0x04, 0x1c
        /*07aa*/ 	.short	(.L_39 - .L_38)


	//   ....[0]....
.L_38:
        /*07ac*/ 	.word	0x00001680


	//   ....[1]....
        /*07b0*/ 	.word	0x000016e0


	//   ....[2]....
        /*07b4*/ 	.word	0x00008c00


	//   ....[3]....
        /*07b8*/ 	.word	0x00008c30


	//   ....[4]....
        /*07bc*/ 	.word	0x0000a7b0


	//----- nvinfo : EIATTR_MAX_THREADS
	.align		4
.L_39:
        /*07c0*/ 	.byte	0x04, 0x05
        /*07c2*/ 	.short	(.L_41 - .L_40)
.L_40:
        /*07c4*/ 	.word	0x00000180
        /*07c8*/ 	.word	0x00000001
        /*07cc*/ 	.word	0x00000001


	//----- nvinfo : EIATTR_CRS_STACK_SIZE
	.align		4
.L_41:
        /*07d0*/ 	.byte	0x04, 0x1e
        /*07d2*/ 	.short	(.L_43 - .L_42)
.L_42:
        /*07d4*/ 	.word	0x00000000


	//----- nvinfo : EIATTR_CBANK_PARAM_SIZE
	.align		4
.L_43:
        /*07d8*/ 	.byte	0x03, 0x19
        /*07da*/ 	.short	0x0470


	//----- nvinfo : EIATTR_PARAM_CBANK
	.align		4
        /*07dc*/ 	.byte	0x04, 0x0a
        /*07de*/ 	.short	(.L_45 - .L_44)
	.align		4
.L_44:
        /*07e0*/ 	.word	index@(.nv.constant0._ZN7cutlass13device_kernelINS_4gemm6kernel13GemmUniversalIN4cute5tupleIJiiiiEEENS1_10collective13CollectiveMmaINS1_34MainloopSm90TmaGmmaWarpSpecializedILi22ENS5_IJNS4_1CILi4EEENSA_ILi2EEENSA_ILi1EEEEEENS1_32KernelTmaWarpSpecializedPingpongEEENS5_IJNSA_ILi64EEENSA_ILi256EEENSA_ILi32EEEEEEaNS5_IJlSD_lEEEaSL_NS4_8TiledMMAINS4_8MMA_AtomIJNS4_4SM904GMMA27MMA_64x256x32_S32S8S8_SS_TNEEEENS4_6LayoutINS5_IJSD_SD_SD_EEENS5_IJNSA_ILi0EEESU_SU_EEEEENS5_IJNS4_10UnderscoreESX_SX_EEEEENS4_23SM90_TMA_LOAD_MULTICASTENS4_14ComposedLayoutINS4_7SwizzleILi1ELi4ELi3EEENS4_18smem_ptr_flag_bitsILi8EEENSS_INS5_IJNSA_ILi8EEESJ_EEENS5_IJSJ_SD_EEEEEEEvNS4_8identityES10_S1A_vS1B_EENS_8epilogue10collective6detail29Sm90TmaWarpSpecializedAdapterINS1E_15DefaultEpilogueIaSL_SL_NS1D_6thread17LinearCombinationIaLi1EiiLNS1I_9ScaleType4KindE0ELNS_15FloatRoundStyleE2EaEENS1_15EpilogueDefaultEEEEEvvEEEEvNT_6ParamsE)
        /*07e4*/ 	.short	0x0210
        /*07e6*/ 	.short	0x0470


	//----- nvinfo : EIATTR_SW_WAR
	.align		4
.L_45:
        /*07e8*/ 	.byte	0x04, 0x36
        /*07ea*/ 	.short	(.L_47 - .L_46)
.L_46:
        /*07ec*/ 	.word	0x00000008
.L_47:


//--------------------- .nv.callgraph             --------------------------
	.section	.nv.callgraph,"",@"SHT_CUDA_CALLGRAPH"
	.align	4
	.sectionentsize	8
	.align		4
        /*0000*/ 	.word	0x00000000
	.align		4
        /*0004*/ 	.word	0xffffffff
	.align		4
        /*0008*/ 	.word	index@(_ZN7cutlass13device_kernelINS_4gemm6kernel13GemmUniversalIN4cute5tupleIJiiiiEEENS1_10collective13CollectiveMmaINS1_34MainloopSm90TmaGmmaWarpSpecializedILi22ENS5_IJNS4_1CILi4EEENSA_ILi2EEENSA_ILi1EEEEEENS1_32KernelTmaWarpSpecializedPingpongEEENS5_IJNSA_ILi64EEENSA_ILi256EEENSA_ILi32EEEEEEaNS5_IJlSD_lEEEaSL_NS4_8TiledMMAINS4_8MMA_AtomIJNS4_4SM904GMMA27MMA_64x256x32_S32S8S8_SS_TNEEEENS4_6LayoutINS5_IJSD_SD_SD_EEENS5_IJNSA_ILi0EEESU_SU_EEEEENS5_IJNS4_10UnderscoreESX_SX_EEEEENS4_23SM90_TMA_LOAD_MULTICASTENS4_14ComposedLayoutINS4_7SwizzleILi1ELi4ELi3EEENS4_18smem_ptr_flag_bitsILi8EEENSS_INS5_IJNSA_ILi8EEESJ_EEENS5_IJSJ_SD_EEEEEEEvNS4_8identityES10_S1A_vS1B_EENS_8epilogue10collective6detail29Sm90TmaWarpSpecializedAdapterINS1E_15DefaultEpilogueIaSL_SL_NS1D_6thread17LinearCombinationIaLi1EiiLNS1I_9ScaleType4KindE0ELNS_15FloatRoundStyleE2EaEENS1_15EpilogueDefaultEEEEEvvEEEEvNT_6ParamsE)
	.align		4
        /*000c*/ 	.word	index@(__assertfail)
	.align		4
        /*0010*/ 	.word	0x00000000
	.align		4
        /*0014*/ 	.word	0xfffffffe
	.align		4
        /*0018*/ 	.word	0x00000000
	.align		4
        /*001c*/ 	.word	0xfffffffd
	.align		4
        /*0020*/ 	.word	0x00000000
	.align		4
        /*0024*/ 	.word	0xfffffffc


//--------------------- .nv.constant4             --------------------------
	.section	.nv.constant4,"a",@progbits
	.align	8
	.align		8
.nv.constant4:
        /*0000*/ 	.dword	__assertfail
	.align		8
        /*0008*/ 	.dword	__unnamed_1
	.align		8
        /*0010*/ 	.dword	_ZN40_INTERNAL_570a9bf5_4_k_cu_b094ea1b_282284cuda3std3__45__cpo5beginE
	.align		8
        /*0018*/ 	.dword	_ZN40_INTERNAL_570a9bf5_4_k_cu_b094ea1b_282284cuda3std3__45__cpo3endE
	.align		8
        /*0020*/ 	.dword	_ZN40_INTERNAL_570a9bf5_4_k_cu_b094ea1b_282284cuda3std3__45__cpo6cbeginE
	.align		8
        /*0028*/ 	.dword	_ZN40_INTERNAL_570a9bf5_4_k_cu_b094ea1b_282284cuda3std3__45__cpo4cendE
	.align		8
        /*0030*/ 	.dword	_ZN40_INTERNAL_570a9bf5_4_k_cu_b094ea1b_282284cuda3std3__442_GLOBAL__N__570a9bf5_4_k_cu_b094ea1b_282286ignoreE
	.align		8
        /*0038*/ 	.dword	_ZN40_INTERNAL_570a9bf5_4_k_cu_b094ea1b_282284cuda3std3__419piecewise_constructE
	.align		8
        /*0040*/ 	.dword	_ZN40_INTERNAL_570a9bf5_4_k_cu_b094ea1b_282284cuda3std3__48in_placeE
	.align		8
        /*0048*/ 	.dword	_ZN40_INTERNAL_570a9bf5_4_k_cu_b094ea1b_282284cuda3std6ranges3__45__cpo4swapE
	.align		8
        /*0050*/ 	.dword	_ZN40_INTERNAL_570a9bf5_4_k_cu_b094ea1b_282284cuda3std6ranges3__45__cpo9iter_moveE
	.align		8
        /*0058*/ 	.dword	_ZN40_INTERNAL_570a9bf5_4_k_cu_b094ea1b_282284cute7productE
	.align		8
        /*0060*/ 	.dword	_ZN40_INTERNAL_570a9bf5_4_k_cu_b094ea1b_282284cute1_E
	.align		8
        /*0068*/ 	.dword	$str$22
	.align		8
        /*0070*/ 	.dword	$str$23


//--------------------- .text._ZN7cutlass13device_kernelINS_4gemm6kernel13GemmUniversalIN4cute5tupleIJiiiiEEENS1_10collective13CollectiveMmaINS1_34MainloopSm90TmaGmmaWarpSpecializedILi22ENS5_IJNS4_1CILi4EEENSA_ILi2EEENSA_ILi1EEEEEENS1_32KernelTmaWarpSpecializedPingpongEEENS5_IJNSA_ILi64EEENSA_ILi256EEENSA_ILi32EEEEEEaNS5_IJlSD_lEEEaSL_NS4_8TiledMMAINS4_8MMA_AtomIJNS4_4SM904GMMA27MMA_64x256x32_S32S8S8_SS_TNEEEENS4_6LayoutINS5_IJSD_SD_SD_EEENS5_IJNSA_ILi0EEESU_SU_EEEEENS5_IJNS4_10UnderscoreESX_SX_EEEEENS4_23SM90_TMA_LOAD_MULTICASTENS4_14ComposedLayoutINS4_7SwizzleILi1ELi4ELi3EEENS4_18smem_ptr_flag_bitsILi8EEENSS_INS5_IJNSA_ILi8EEESJ_EEENS5_IJSJ_SD_EEEEEEEvNS4_8identityES10_S1A_vS1B_EENS_8epilogue10collective6detail29Sm90TmaWarpSpecializedAdapterINS1E_15DefaultEpilogueIaSL_SL_NS1D_6thread17LinearCombinationIaLi1EiiLNS1I_9ScaleType4KindE0ELNS_15FloatRoundStyleE2EaEENS1_15EpilogueDefaultEEEEEvvEEEEvNT_6ParamsE --------------------------
	.section	.text._ZN7cutlass13device_kernelINS_4gemm6kernel13GemmUniversalIN4cute5tupleIJiiiiEEENS1_10collective13CollectiveMmaINS1_34MainloopSm90TmaGmmaWarpSpecializedILi22ENS5_IJNS4_1CILi4EEENSA_ILi2EEENSA_ILi1EEEEEENS1_32KernelTmaWarpSpecializedPingpongEEENS5_IJNSA_ILi64EEENSA_ILi256EEENSA_ILi32EEEEEEaNS5_IJlSD_lEEEaSL_NS4_8TiledMMAINS4_8MMA_AtomIJNS4_4SM904GMMA27MMA_64x256x32_S32S8S8_SS_TNEEEENS4_6LayoutINS5_IJSD_SD_SD_EEENS5_IJNSA_ILi0EEESU_SU_EEEEENS5_IJNS4_10UnderscoreESX_SX_EEEEENS4_23SM90_TMA_LOAD_MULTICASTENS4_14ComposedLayoutINS4_7SwizzleILi1ELi4ELi3EEENS4_18smem_ptr_flag_bitsILi8EEENSS_INS5_IJNSA_ILi8EEESJ_EEENS5_IJSJ_SD_EEEEEEEvNS4_8identityES10_S1A_vS1B_EENS_8epilogue10collective6detail29Sm90TmaWarpSpecializedAdapterINS1E_15DefaultEpilogueIaSL_SL_NS1D_6thread17LinearCombinationIaLi1EiiLNS1I_9ScaleType4KindE0ELNS_15FloatRoundStyleE2EaEENS1_15EpilogueDefaultEEEEEvvEEEEvNT_6ParamsE,"ax",@progbits
	.align	128
.text._ZN7cutlass13device_kernelINS_4gemm6kernel13GemmUniversalIN4cute5tupleIJiiiiEEENS1_10collective13CollectiveMmaINS1_34MainloopSm90TmaGmmaWarpSpecializedILi22ENS5_IJNS4_1CILi4EEENSA_ILi2EEENSA_ILi1EEEEEENS1_32KernelTmaWarpSpecializedPingpongEEENS5_IJNSA_ILi64EEENSA_ILi256EEENSA_ILi32EEEEEEaNS5_IJlSD_lEEEaSL_NS4_8TiledMMAINS4_8MMA_AtomIJNS4_4SM904GMMA27MMA_64x256x32_S32S8S8_SS_TNEEEENS4_6LayoutINS5_IJSD_SD_SD_EEENS5_IJNSA_ILi0EEESU_SU_EEEEENS5_IJNS4_10UnderscoreESX_SX_EEEEENS4_23SM90_TMA_LOAD_MULTICASTENS4_14ComposedLayoutINS4_7SwizzleILi1ELi4ELi3EEENS4_18smem_ptr_flag_bitsILi8EEENSS_INS5_IJNSA_ILi8EEESJ_EEENS5_IJSJ_SD_EEEEEEEvNS4_8identityES10_S1A_vS1B_EENS_8epilogue10collective6detail29Sm90TmaWarpSpecializedAdapterINS1E_15DefaultEpilogueIaSL_SL_NS1D_6thread17LinearCombinationIaLi1EiiLNS1I_9ScaleType4KindE0ELNS_15FloatRoundStyleE2EaEENS1_15EpilogueDefaultEEEEEvvEEEEvNT_6ParamsE:
        .type           _ZN7cutlass13device_kernelINS_4gemm6kernel13GemmUniversalIN4cute5tupleIJiiiiEEENS1_10collective13CollectiveMmaINS1_34MainloopSm90TmaGmmaWarpSpecializedILi22ENS5_IJNS4_1CILi4EEENSA_ILi2EEENSA_ILi1EEEEEENS1_32KernelTmaWarpSpecializedPingpongEEENS5_IJNSA_ILi64EEENSA_ILi256EEENSA_ILi32EEEEEEaNS5_IJlSD_lEEEaSL_NS4_8TiledMMAINS4_8MMA_AtomIJNS4_4SM904GMMA27MMA_64x256x32_S32S8S8_SS_TNEEEENS4_6LayoutINS5_IJSD_SD_SD_EEENS5_IJNSA_ILi0EEESU_SU_EEEEENS5_IJNS4_10UnderscoreESX_SX_EEEEENS4_23SM90_TMA_LOAD_MULTICASTENS4_14ComposedLayoutINS4_7SwizzleILi1ELi4ELi3EEENS4_18smem_ptr_flag_bitsILi8EEENSS_INS5_IJNSA_ILi8EEESJ_EEENS5_IJSJ_SD_EEEEEEEvNS4_8identityES10_S1A_vS1B_EENS_8epilogue10collective6detail29Sm90TmaWarpSpecializedAdapterINS1E_15DefaultEpilogueIaSL_SL_NS1D_6thread17LinearCombinationIaLi1EiiLNS1I_9ScaleType4KindE0ELNS_15FloatRoundStyleE2EaEENS1_15EpilogueDefaultEEEEEvvEEEEvNT_6ParamsE,@function
        .size           _ZN7cutlass13device_kernelINS_4gemm6kernel13GemmUniversalIN4cute5tupleIJiiiiEEENS1_10collective13CollectiveMmaINS1_34MainloopSm90TmaGmmaWarpSpecializedILi22ENS5_IJNS4_1CILi4EEENSA_ILi2EEENSA_ILi1EEEEEENS1_32KernelTmaWarpSpecializedPingpongEEENS5_IJNSA_ILi64EEENSA_ILi256EEENSA_ILi32EEEEEEaNS5_IJlSD_lEEEaSL_NS4_8TiledMMAINS4_8MMA_AtomIJNS4_4SM904GMMA27MMA_64x256x32_S32S8S8_SS_TNEEEENS4_6LayoutINS5_IJSD_SD_SD_EEENS5_IJNSA_ILi0EEESU_SU_EEEEENS5_IJNS4_10UnderscoreESX_SX_EEEEENS4_23SM90_TMA_LOAD_MULTICASTENS4_14ComposedLayoutINS4_7SwizzleILi1ELi4ELi3EEENS4_18smem_ptr_flag_bitsILi8EEENSS_INS5_IJNSA_ILi8EEESJ_EEENS5_IJSJ_SD_EEEEEEEvNS4_8identityES10_S1A_vS1B_EENS_8epilogue10collective6detail29Sm90TmaWarpSpecializedAdapterINS1E_15DefaultEpilogueIaSL_SL_NS1D_6thread17LinearCombinationIaLi1EiiLNS1I_9ScaleType4KindE0ELNS_15FloatRoundStyleE2EaEENS1_15EpilogueDefaultEEEEEvvEEEEvNT_6ParamsE,(.L_x_370 - _ZN7cutlass13device_kernelINS_4gemm6kernel13GemmUniversalIN4cute5tupleIJiiiiEEENS1_10collective13CollectiveMmaINS1_34MainloopSm90TmaGmmaWarpSpecializedILi22ENS5_IJNS4_1CILi4EEENSA_ILi2EEENSA_ILi1EEEEEENS1_32KernelTmaWarpSpecializedPingpongEEENS5_IJNSA_ILi64EEENSA_ILi256EEENSA_ILi32EEEEEEaNS5_IJlSD_lEEEaSL_NS4_8TiledMMAINS4_8MMA_AtomIJNS4_4SM904GMMA27MMA_64x256x32_S32S8S8_SS_TNEEEENS4_6LayoutINS5_IJSD_SD_SD_EEENS5_IJNSA_ILi0EEESU_SU_EEEEENS5_IJNS4_10UnderscoreESX_SX_EEEEENS4_23SM90_TMA_LOAD_MULTICASTENS4_14ComposedLayoutINS4_7SwizzleILi1ELi4ELi3EEENS4_18smem_ptr_flag_bitsILi8EEENSS_INS5_IJNSA_ILi8EEESJ_EEENS5_IJSJ_SD_EEEEEEEvNS4_8identityES10_S1A_vS1B_EENS_8epilogue10collective6detail29Sm90TmaWarpSpecializedAdapterINS1E_15DefaultEpilogueIaSL_SL_NS1D_6thread17LinearCombinationIaLi1EiiLNS1I_9ScaleType4KindE0ELNS_15FloatRoundStyleE2EaEENS1_15EpilogueDefaultEEEEEvvEEEEvNT_6ParamsE)
        .other          _ZN7cutlass13device_kernelINS_4gemm6kernel13GemmUniversalIN4cute5tupleIJiiiiEEENS1_10collective13CollectiveMmaINS1_34MainloopSm90TmaGmmaWarpSpecializedILi22ENS5_IJNS4_1CILi4EEENSA_ILi2EEENSA_ILi1EEEEEENS1_32KernelTmaWarpSpecializedPingpongEEENS5_IJNSA_ILi64EEENSA_ILi256EEENSA_ILi32EEEEEEaNS5_IJlSD_lEEEaSL_NS4_8TiledMMAINS4_8MMA_AtomIJNS4_4SM904GMMA27MMA_64x256x32_S32S8S8_SS_TNEEEENS4_6LayoutINS5_IJSD_SD_SD_EEENS5_IJNSA_ILi0EEESU_SU_EEEEENS5_IJNS4_10UnderscoreESX_SX_EEEEENS4_23SM90_TMA_LOAD_MULTICASTENS4_14ComposedLayoutINS4_7SwizzleILi1ELi4ELi3EEENS4_18smem_ptr_flag_bitsILi8EEENSS_INS5_IJNSA_ILi8EEESJ_EEENS5_IJSJ_SD_EEEEEEEvNS4_8identityES10_S1A_vS1B_EENS_8epilogue10collective6detail29Sm90TmaWarpSpecializedAdapterINS1E_15DefaultEpilogueIaSL_SL_NS1D_6thread17LinearCombinationIaLi1EiiLNS1I_9ScaleType4KindE0ELNS_15FloatRoundStyleE2EaEENS1_15EpilogueDefaultEEEEEvvEEEEvNT_6ParamsE,@"STO_CUDA_ENTRY STV_DEFAULT"
_ZN7cutlass13device_kernelINS_4gemm6kernel13GemmUniversalIN4cute5tupleIJiiiiEEENS1_10collective13CollectiveMmaINS1_34MainloopSm90TmaGmmaWarpSpecializedILi22ENS5_IJNS4_1CILi4EEENSA_ILi2EEENSA_ILi1EEEEEENS1_32KernelTmaWarpSpecializedPingpongEEENS5_IJNSA_ILi64EEENSA_ILi256EEENSA_ILi32EEEEEEaNS5_IJlSD_lEEEaSL_NS4_8TiledMMAINS4_8MMA_AtomIJNS4_4SM904GMMA27MMA_64x256x32_S32S8S8_SS_TNEEEENS4_6LayoutINS5_IJSD_SD_SD_EEENS5_IJNSA_ILi0EEESU_SU_EEEEENS5_IJNS4_10UnderscoreESX_SX_EEEEENS4_23SM90_TMA_LOAD_MULTICASTENS4_14ComposedLayoutINS4_7SwizzleILi1ELi4ELi3EEENS4_18smem_ptr_flag_bitsILi8EEENSS_INS5_IJNSA_ILi8EEESJ_EEENS5_IJSJ_SD_EEEEEEEvNS4_8identityES10_S1A_vS1B_EENS_8epilogue10collective6detail29Sm90TmaWarpSpecializedAdapterINS1E_15DefaultEpilogueIaSL_SL_NS1D_6thread17LinearCombinationIaLi1EiiLNS1I_9ScaleType4KindE0ELNS_15FloatRoundStyleE2EaEENS1_15EpilogueDefaultEEEEEvvEEEEvNT_6ParamsE:
[----:B------:R-:W0:Y:S02]  /*0000*/  LDC R1, c[0x0][0x28] ;  /* 0x00000a00ff017b82 */ /* 0x000e240000000800 */
[----:B0-----:R-:W-:Y:S01]  /*0010*/  VIADD R1, R1, 0xfffffff8 ;  /* 0xfffffff801017836 */ /* 0x001fe20000000000 */
[----:B------:R-:W0:Y:S01]  /*0020*/  S2R R4, SR_TID.X ;  /* 0x0000000000047919 */ /* 0x000e220000002100 */
[----:B------:R-:W-:Y:S01]  /*0030*/  ELECT P0, URZ, PT ;  /* 0x00000000003f782f */ /* 0x000fe20003800000 */
[----:B------:R-:W-:Y:S01]  /*0040*/  BSSY B0, `(.L_x_0) ;  /* 0x000000f000007945 */ /* 0x000fe20003800000 */
[--C-:B0-----:R-:W-:Y:S02]  /*0050*/  SHF.R.U32.HI R2, RZ, 0x5, R4.reuse ;  /* 0x00000005ff027819 */ /* 0x101fe40000011604 */
[----:B------:R-:W-:-:S03]  /*0060*/  SHF.R.U32.HI R7, RZ, 0x7, R4 ;  /* 0x00000007ff077819 */ /* 0x000fc60000011604 */
[----:B------:R-:W0:Y:S04]  /*0070*/  SHFL.IDX PT, R5, R2, RZ, 0x1f ;  /* 0x00001fff02057589 */ /* 0x000e2800000e0000 */
[----:B------:R1:W2:Y:S01]  /*0080*/  SHFL.IDX PT, R10, R7, RZ, 0x1f ;  /* 0x00001fff070a7589 */ /* 0x0002a200000e0000 */
[----:B0-----:R-:W-:-:S13]  /*0090*/  ISETP.NE.OR P0, PT, R5, RZ, !P0 ;  /* 0x000000ff0500720c */ /* 0x001fda0004705670 */
[----:B-12---:R-:W-:Y:S05]  /*00a0*/  @P0 BRA `(.L_x_1) ;  /* 0x0000000000200947 */ /* 0x006fea0003800000 */
[----:B------:R-:W-:Y:S02]  /*00b0*/  ULDC.64 UR4, c[0x0][0x198] ;  /* 0x0000660000047ab9 */ /* 0x000fe40000000a00 */
[----:B------:R-:W-:Y:S02]  /*00c0*/  UIADD3 UR6, UP0, UR4, 0xf0, URZ ;  /* 0x000000f004067890 */ /* 0x000fe4000ff1e03f */
[----:B------:R-:W-:Y:S02]  /*00d0*/  UIADD3 UR4, UP1, UR4, 0x1f0, URZ ;  /* 0x000001f004047890 */ /* 0x000fe4000ff3e03f */
[----:B------:R-:W-:Y:S02]  /*00e0*/  UIADD3.X UR7, URZ, UR5, URZ, UP0, !UPT ;  /* 0x000000053f077290 */ /* 0x000fe400087fe43f */
[----:B------:R-:W-:-:S07]  /*00f0*/  UIADD3.X UR5, URZ, UR5, URZ, UP1, !UPT ;  /* 0x000000053f057290 */ /* 0x000fce0008ffe43f */
[----:B------:R0:W-:Y:S02]  /*0100*/  UTMACCTL.PF [UR6] ;  /* 0x00000000060079b9 */ /* 0x0001e40008040000 */
[----:B------:R0:W-:Y:S02]  /*0110*/  UTMACCTL.PF [UR4] ;  /* 0x00000000040079b9 */ /* 0x0001e40008040000 */
[----:B0-----:R-:W-:Y:S01]  /*0120*/  NOP ;  /* 0x0000000000007918 */ /* 0x001fe20000000000 */
.L_x_1:
[----:B------:R-:W-:Y:S05]  /*0130*/  BSYNC B0 ;  /* 0x0000000000007941 */ /* 0x000fea0003800000 */
.L_x_0:
[----:B------:R-:W0:Y:S01]  /*0140*/  SHFL.IDX PT, R8, R2, RZ, 0x1f ;  /* 0x00001fff02087589 */ /* 0x000e2200000e0000 */
[----:B------:R-:W-:-:S04]  /*0150*/  SHF.R.S32.HI R3, RZ, 0x1f, R4 ;  /* 0x0000001fff037819 */ /* 0x000fc80000011404 */
[----:B------:R-:W-:-:S04]  /*0160*/  LEA.HI R3, R3, R4, RZ, 0x7 ;  /* 0x0000000403037211 */ /* 0x000fc800078f38ff */
[----:B------:R-:W-:-:S05]  /*0170*/  LOP3.LUT R3, R3, 0xffffff80, RZ, 0xc0, !PT ;  /* 0xffffff8003037812 */ /* 0x000fca00078ec0ff */
[----:B------:R-:W-:Y:S01]  /*0180*/  IMAD.IADD R3, R4, 0x1, -R3 ;  /* 0x0000000104037824 */ /* 0x000fe200078e0a03 */
[----:B0-----:R-:W-:-:S13]  /*0190*/  ISETP.NE.AND P0, PT, R8, RZ, PT ;  /* 0x000000ff0800720c */ /* 0x001fda0003f05270 */
[----:B------:R-:W-:Y:S05]  /*01a0*/  @P0 BRA `(.L_x_2) ;  /* 0x0000000000f40947 */ /* 0x000fea0003800000 */
[----:B------:R-:W-:Y:S01]  /*01b0*/  ELECT P0, URZ, PT ;  /* 0x00000000003f782f */ /* 0x000fe20003800000 */
[----:B------:R-:W-:-:S12]  /*01c0*/  BSSY B0, `(.L_x_2) ;  /* 0x000003b000007945 */ /* 0x000fd80003800000 */
[----:B------:R-:W-:Y:S05]  /*01d0*/  @!P0 BRA `(.L_x_3) ;  /* 0x0000000000e48947 */ /* 0x000fea0003800000 */
[----:B------:R-:W0:Y:S01]  /*01e0*/  S2UR UR8, SR_CgaCtaId ;  /* 0x00000000000879c3 */ /* 0x000e220000008800 */
[----:B------:R-:W-:Y:S01]  /*01f0*/  UMOV UR4, 0x400 ;  /* 0x0000040000047882 */ /* 0x000fe20000000000 */
[----:B------:R-:W-:Y:S01]  /*0200*/  UMOV UR5, 0x1 ;  /* 0x0000000100057882 */ /* 0x000fe20000000000 */
[----:B------:R-:W-:Y:S02]  /*0210*/  UMOV UR6, 0x5 ;  /* 0x0000000500067882 */ /* 0x000fe40000000000 */
[----:B------:R-:W-:-:S04]  /*0220*/  UIADD3 UR6, -UR6, 0x100000, URZ ;  /* 0x0010000006067890 */ /* 0x000fc8000fffe13f */
[----:B------:R-:W-:Y:S02]  /*0230*/  USHF.L.U32 UR7, UR6, 0xb, URZ ;  /* 0x0000000b06077899 */ /* 0x000fe4000800063f */
[----:B------:R-:W-:Y:S02]  /*0240*/  USHF.L.U32 UR6, UR6, 0x1, URZ ;  /* 0x0000000106067899 */ /* 0x000fe4000800063f */
[----:B0-----:R-:W-:Y:S02]  /*0250*/  ULEA UR8, UR8, UR4, 0x18 ;  /* 0x0000000408087291 */ /* 0x001fe4000f8ec03f */
[----:B------:R-:W-:-:S04]  /*0260*/  UIADD3 UR4, -UR5, 0x100000, URZ ;  /* 0x0010000005047890 */ /* 0x000fc8000fffe13f */
[----:B------:R-:W-:Y:S02]  /*0270*/  USHF.L.U32 UR5, UR4, 0xb, URZ ;  /* 0x0000000b04057899 */ /* 0x000fe4000800063f */
[----:B------:R-:W-:Y:S01]  /*0280*/  USHF.L.U32 UR4, UR4, 0x1, URZ ;  /* 0x0000000104047899 */ /* 0x000fe2000800063f */
[----:B------:R-:W0:Y:S11]  /*0290*/  FENCE.VIEW.ASYNC.S ;  /* 0x00000000000073c6 */ /* 0x000e360000000000 */
[----:B0-----:R0:W1:Y:S01]  /*02a0*/  SYNCS.EXCH.64 URZ, [UR8], UR4 ;  /* 0x00000004083f75b2 */ /* 0x0010620008000100 */
[----:B------:R0:W2:Y:S01]  /*02b0*/  SYNCS.EXCH.64 URZ, [UR8+0xb0], UR6 ;  /* 0x0000b006083f75b2 */ /* 0x0000a20008000100 */
[----:B------:R0:W3:Y:S01]  /*02c0*/  SYNCS.EXCH.64 URZ, [UR8+0x8], UR4 ;  /* 0x00000804083f75b2 */ /* 0x0000e20008000100 */
[----:B------:R0:W4:Y:S01]  /*02d0*/  SYNCS.EXCH.64 URZ, [UR8+0xb8], UR6 ;  /* 0x0000b806083f75b2 */ /* 0x0001220008000100 */
[----:B------:R0:W0:Y:S01]  /*02e0*/  SYNCS.EXCH.64 URZ, [UR8+0x10], UR4 ;  /* 0x00001004083f75b2 */ /* 0x0000220008000100 */
        /* <DEDUP_REMOVED lines=39> */
[----:B-1234-:R-:W-:Y:S01]  /*0560*/  NOP ;  /* 0x0000000000007918 */ /* 0x01efe20000000000 */
.L_x_3:
[----:B0-----:R-:W-:Y:S05]  /*0570*/  BSYNC B0 ;  /* 0x0000000000007941 */ /* 0x001fea0003800000 */
.L_x_2:
[----:B------:R-:W0:Y:S01]  /*0580*/  S2UR UR12, SR_CTAID.X ;  /* 0x00000000000c79c3 */ /* 0x000e220000002500 */
[----:B------:R-:W-:Y:S01]  /*0590*/  SHF.R.S32.HI R0, RZ, 0x1f, R3 ;  /* 0x0000001fff007819 */ /* 0x000fe20000011403 */
[----:B------:R-:W1:Y:S01]  /*05a0*/  SHFL.IDX PT, R15, R2, RZ, 0x1f ;  /* 0x00001fff020f7589 */ /* 0x000e6200000e0000 */
[----:B------:R-:W-:Y:S02]  /*05b0*/  SHF.R.S32.HI R11, RZ, 0x1f, R8 ;  /* 0x0000001fff0b7819 */ /* 0x000fe40000011408 */
[----:B------:R-:W-:Y:S02]  /*05c0*/  ELECT P0, URZ, PT ;  /* 0x00000000003f782f */ /* 0x000fe40003800000 */
[----:B------:R-:W-:Y:S01]  /*05d0*/  LEA.HI R6, R0, R3, RZ, 0x3 ;  /* 0x0000000300067211 */ /* 0x000fe200078f18ff */
[----:B------:R2:W3:Y:S01]  /*05e0*/  SHFL.IDX PT, R13, R2, RZ, 0x1f ;  /* 0x00001fff020d7589 */ /* 0x0004e200000e0000 */
[----:B------:R-:W-:Y:S01]  /*05f0*/  LEA.HI R11, R11, R8, RZ, 0x2 ;  /* 0x000000080b0b7211 */ /* 0x000fe200078f10ff */
[----:B------:R-:W4:Y:S01]  /*0600*/  LDC R14, c[0x0][0x140] ;  /* 0x00005000ff0e7b82 */ /* 0x000f220000000800 */
[----:B------:R-:W-:-:S02]  /*0610*/  SHF.R.S32.HI R9, RZ, 0x3, R6 ;  /* 0x00000003ff097819 */ /* 0x000fc40000011406 */
[----:B------:R-:W-:Y:S02]  /*0620*/  ELECT P1, URZ, PT ;  /* 0x00000000003f782f */ /* 0x000fe40003820000 */
[----:B------:R-:W-:Y:S01]  /*0630*/  SHF.R.S32.HI R12, RZ, 0x1f, R6 ;  /* 0x0000001fff0c7819 */ /* 0x000fe20000011406 */
[----:B------:R-:W-:Y:S01]  /*0640*/  ULDC UR4, c[0x0][0x150] ;  /* 0x0000540000047ab9 */ /* 0x000fe20000000800 */
[----:B------:R-:W5:Y:S01]  /*0650*/  S2R R6, SR_CTAID.Y ;  /* 0x0000000000067919 */ /* 0x000f620000002600 */
[----:B------:R-:W-:Y:S01]  /*0660*/  LOP3.LUT R11, R11, 0x3ffffffc, RZ, 0xc0, !PT ;  /* 0x3ffffffc0b0b7812 */ /* 0x000fe200078ec0ff */
[----:B------:R-:W-:Y:S01]  /*0670*/  UMOV UR11, 0x80 ;  /* 0x00000080000b7882 */ /* 0x000fe20000000000 */
[----:B------:R-:W-:Y:S01]  /*0680*/  LEA.HI R12, R12, R9, RZ, 0x2 ;  /* 0x000000090c0c7211 */ /* 0x000fe200078f10ff */
[----:B------:R-:W5:Y:S01]  /*0690*/  LDC R25, c[0x0][0x148] ;  /* 0x00005200ff197b82 */ /* 0x000f620000000800 */
[----:B--2---:R-:W-:Y:S01]  /*06a0*/  SHF.R.S32.HI R2, RZ, 0x1f, R5 ;  /* 0x0000001fff027819 */ /* 0x004fe20000011405 */
[----:B------:R-:W-:Y:S01]  /*06b0*/  IMAD.IADD R11, R8, 0x1, -R11 ;  /* 0x00000001080b7824 */ /* 0x000fe200078e0a0b */
[----:B------:R-:W-:Y:S01]  /*06c0*/  LOP3.LUT R12, R12, 0xfffffffc, RZ, 0xc0, !PT ;  /* 0xfffffffc0c0c7812 */ /* 0x000fe200078ec0ff */
[----:B------:R-:W-:Y:S01]  /*06d0*/  NOP ;  /* 0x0000000000007918 */ /* 0x000fe20000000000 */
[----:B------:R-:W-:Y:S01]  /*06e0*/  LEA.HI R2, R2, R5, RZ, 0x2 ;  /* 0x0000000502027211 */ /* 0x000fe200078f10ff */
[----:B------:R-:W-:Y:S01]  /*06f0*/  NOP ;  /* 0x0000000000007918 */ /* 0x000fe20000000000 */
[C---:B------:R-:W-:Y:S01]  /*0700*/  VIADD R35, R10.reuse, 0xffffffff ;  /* 0xffffffff0a237836 */ /* 0x040fe20000000000 */
[----:B------:R-:W-:Y:S01]  /*0710*/  ISETP.NE.AND P3, PT, R10, RZ, PT ;  /* 0x000000ff0a00720c */ /* 0x000fe20003f65270 */
[----:B------:R-:W-:Y:S01]  /*0720*/  IMAD.IADD R12, R9, 0x1, -R12 ;  /* 0x00000001090c7824 */ /* 0x000fe200078e0a0c */
[----:B0-----:R-:W-:Y:S01]  /*0730*/  I2FP.F32.U32 R9, UR12 ;  /* 0x0000000c00097c45 */ /* 0x001fe20008201000 */
[----:B------:R-:W-:Y:S01]  /*0740*/  IMAD.MOV.U32 R154, RZ, RZ, 0x1 ;  /* 0x00000001ff9a7424 */ /* 0x000fe200078e00ff */
[----:B-1----:R-:W-:Y:S01]  /*0750*/  ISETP.NE.OR P0, PT, R15, RZ, !P0 ;  /* 0x000000ff0f00720c */ /* 0x002fe20004705670 */
[----:B------:R-:W-:Y:S01]  /*0760*/  IMAD R11, R11, 0x4, R12 ;  /* 0x000000040b0b7824 */ /* 0x000fe200078e020c */
[----:B---3--:R-:W-:Y:S01]  /*0770*/  ISETP.NE.OR P1, PT, R13, RZ, !P1 ;  /* 0x000000ff0d00720c */ /* 0x008fe20004f25670 */
[----:B------:R-:W-:Y:S01]  /*0780*/  FMUL R9, R9, UR4 ;  /* 0x0000000409097c20 */ /* 0x000fe20008400000 */
[----:B------:R-:W0:Y:S01]  /*0790*/  LDC R13, c[0x0][0x144] ;  /* 0x00005100ff0d7b82 */ /* 0x000e220000000800 */
[----:B----4-:R-:W-:Y:S01]  /*07a0*/  ISETP.EQ.U32.AND P2, PT, R14, 0x1, PT ;  /* 0x000000010e00780c */ /* 0x010fe20003f42070 */
[----:B------:R-:W-:Y:S01]  /*07b0*/  ULDC UR4, c[0x0][0x154] ;  /* 0x0000550000047ab9 */ /* 0x000fe20000000800 */
[----:B------:R-:W-:-:S02]  /*07c0*/  SHF.R.S32.HI R8, RZ, 0x1f, R11 ;  /* 0x0000001fff087819 */ /* 0x000fc4000001140b */
[----:B------:R-:W1:Y:S01]  /*07d0*/  F2I.U32.TRUNC.NTZ R9, R9 ;  /* 0x0000000900097305 */ /* 0x000e62000020f000 */
[----:B------:R-:W-:Y:S02]  /*07e0*/  LOP3.LUT R2, R2, 0xfffffffc, RZ, 0xc0, !PT ;  /* 0xfffffffc02027812 */ /* 0x000fe400078ec0ff */
[----:B------:R-:W-:Y:S01]  /*07f0*/  LEA.HI R8, R8, R11, RZ, 0x2 ;  /* 0x0000000b08087211 */ /* 0x000fe200078f10ff */
[----:B------:R-:W-:Y:S01]  /*0800*/  VOTEU.ALL UP2, P0 ;  /* 0x00000000003f7886 */ /* 0x000fe20000040000 */
[----:B------:R-:W-:Y:S01]  /*0810*/  VOTEU.ALL UP0, P0 ;  /* 0x00000000003f7886 */ /* 0x000fe20000000000 */
[----:B------:R-:W-:Y:S01]  /*0820*/  VOTEU.ALL UP3, P1 ;  /* 0x00000000003f7886 */ /* 0x000fe20000860000 */
[----:B-----5:R-:W-:Y:S01]  /*0830*/  I2FP.F32.U32 R12, R6 ;  /* 0x00000006000c7245 */ /* 0x020fe20000201000 */
[----:B------:R-:W-:Y:S01]  /*0840*/  IMAD.IADD R5, R5, 0x1, -R2 ;  /* 0x0000000105057824 */ /* 0x000fe200078e0a02 */
[----:B------:R-:W2:Y:S01]  /*0850*/  @!UP2 S2UR UR7, SR_CgaCtaId ;  /* 0x000000000007a9c3 */ /* 0x000ea20000008800 */
[----:B------:R-:W-:Y:S01]  /*0860*/  LOP3.LUT R8, R8, 0xfffffffc, RZ, 0xc0, !PT ;  /* 0xfffffffc08087812 */ /* 0x000fe200078ec0ff */
[----:B------:R-:W-:-:S02]  /*0870*/  IMAD.SHL.U32 R2, R11, 0x4, RZ ;  /* 0x000000040b027824 */ /* 0x000fc400078e00ff */
[----:B------:R-:W-:Y:S01]  /*0880*/  FMUL R12, R12, UR4 ;  /* 0x000000040c0c7c20 */ /* 0x000fe20008400000 */
[----:B------:R-:W-:Y:S01]  /*0890*/  UMOV UR4, 0x20 ;  /* 0x0000002000047882 */ /* 0x000fe20000000000 */
[----:B------:R-:W-:Y:S01]  /*08a0*/  @!UP2 UMOV UR6, 0x400 ;  /* 0x000004000006a882 */ /* 0x000fe20000000000 */
[----:B-1----:R-:W-:Y:S01]  /*08b0*/  IMAD.MOV R14, RZ, RZ, -R9 ;  /* 0x000000ffff0e7224 */ /* 0x002fe200078e0a09 */
[C---:B------:R-:W-:Y:S01]  /*08c0*/  LOP3.LUT R155, R11.reuse, 0xc, R2, 0x78, !PT ;  /* 0x0000000c0b9b7812 */ /* 0x040fe200078e7802 */
[----:B------:R-:W1:Y:S01]  /*08d0*/  @!UP3 S2UR UR10, SR_CgaCtaId ;  /* 0x00000000000ab9c3 */ /* 0x000e620000008800 */
[----:B------:R-:W-:Y:S01]  /*08e0*/  IMAD.IADD R8, R11, 0x1, -R8 ;  /* 0x000000010b087824 */ /* 0x000fe200078e0a08 */
[----:B------:R-:W3:Y:S01]  /*08f0*/  F2I.U32.TRUNC.NTZ R12, R12 ;  /* 0x0000000c000c7305 */ /* 0x000ee2000020f000 */
[----:B0-----:R-:W-:Y:S01]  /*0900*/  IMAD R21, R13, R14, UR12 ;  /* 0x0000000c0d157e24 */ /* 0x001fe2000f8e020e */
[----:B------:R-:W-:-:S04]  /*0910*/  @!UP2 UIADD3 UR4, -UR4, 0x100000, URZ ;  /* 0x001000000404a890 */ /* 0x000fc8000fffe13f */
[----:B------:R-:W-:Y:S02]  /*0920*/  @!UP2 USHF.L.U32 UR5, UR4, 0xb, URZ ;  /* 0x0000000b0405a899 */ /* 0x000fe4000800063f */
[----:B------:R-:W-:Y:S01]  /*0930*/  @!UP2 USHF.L.U32 UR4, UR4, 0x1, URZ ;  /* 0x000000010404a899 */ /* 0x000fe2000800063f */
[----:B------:R-:W-:Y:S01]  /*0940*/  ISETP.GE.U32.AND P6, PT, R35, 0x2, PT ;  /* 0x000000022300780c */ /* 0x000fe20003fc6070 */
[----:B------:R-:W-:Y:S01]  /*0950*/  @!UP3 UMOV UR9, 0x400 ;  /* 0x000004000009b882 */ /* 0x000fe20000000000 */
[----:B------:R-:W-:Y:S01]  /*0960*/  VOTEU.ALL UP4, P1 ;  /* 0x00000000003f7886 */ /* 0x000fe20000880000 */
[----:B------:R-:W-:Y:S01]  /*0970*/  ISETP.NE.AND P4, PT, R8, R21, PT ;  /* 0x000000150800720c */ /* 0x000fe20003f85270 */
[----:B------:R-:W-:Y:S01]  /*0980*/  VOTEU.ALL UP5, P1 ;  /* 0x00000000003f7886 */ /* 0x000fe200008a0000 */
[----:B------:R-:W-:Y:S01]  /*0990*/  VOTEU.ALL UP1, P0 ;  /* 0x00000000003f7886 */ /* 0x000fe20000020000 */
[----:B------:R-:W-:Y:S01]  /*09a0*/  LOP3.LUT P0, RZ, R3, 0x7, RZ, 0xc0, !PT ;  /* 0x0000000703ff7812 */ /* 0x000fe2000780c0ff */
[----:B------:R0:W4:Y:S03]  /*09b0*/  SHFL.IDX PT, R14, R7, RZ, 0x1f ;  /* 0x00001fff070e7589 */ /* 0x00012600000e0000 */
[----:B------:R-:W-:Y:S01]  /*09c0*/  ISETP.LT.U32.AND P0, PT, R155, 0x8, !P0 ;  /* 0x000000089b00780c */ /* 0x000fe20004701070 */
[----:B--2---:R-:W-:Y:S01]  /*09d0*/  @!UP2 ULEA UR8, UR7, UR6, 0x18 ;  /* 0x000000060708a291 */ /* 0x004fe2000f8ec03f */
[----:B---3--:R-:W-:Y:S01]  /*09e0*/  IMAD.MOV R20, RZ, RZ, -R12 ;  /* 0x000000ffff147224 */ /* 0x008fe200078e0a0c */
[----:B------:R-:W-:-:S04]  /*09f0*/  @!UP3 UIADD3 UR6, -UR11, 0x100000, URZ ;  /* 0x001000000b06b890 */ /* 0x000fc8000fffe13f */
[----:B------:R-:W-:Y:S02]  /*0a00*/  @!UP3 USHF.L.U32 UR7, UR6, 0xb, URZ ;  /* 0x0000000b0607b899 */ /* 0x000fe4000800063f */
[----:B------:R-:W-:Y:S01]  /*0a10*/  @!UP3 USHF.L.U32 UR6, UR6, 0x1, URZ ;  /* 0x000000010606b899 */ /* 0x000fe2000800063f */
[----:B------:R-:W-:Y:S01]  /*0a20*/  VOTEU.ALL UP2, P1 ;  /* 0x00000000003f7886 */ /* 0x000fe20000840000 */
[----:B------:R-:W-:Y:S01]  /*0a30*/  @P4 SHF.R.S32.HI R2, RZ, 0x1f, R155 ;  /* 0x0000001fff024819 */ /* 0x000fe2000001149b */
[----:B------:R-:W-:Y:S01]  /*0a40*/  IMAD R9, R25, R20, R6 ;  /* 0x0000001419097224 */ /* 0x000fe200078e0206 */
[----:B-1----:R-:W-:Y:S02]  /*0a50*/  @!UP3 ULEA UR9, UR10, UR9, 0x18 ;  /* 0x000000090a09b291 */ /* 0x002fe4000f8ec03f */
[----:B------:R-:W-:Y:S01]  /*0a60*/  @P4 LEA.HI R2, R2, R155, RZ, 0x2 ;  /* 0x0000009b02024211 */ /* 0x000fe200078f10ff */
[----:B------:R-:W-:Y:S01]  /*0a70*/  VOTEU.ALL UP3, P1 ;  /* 0x00000000003f7886 */ /* 0x000fe20000860000 */
[----:B------:R-:W-:Y:S01]  /*0a80*/  ISETP.NE.AND P1, PT, R5, 0x3, PT ;  /* 0x000000030500780c */ /* 0x000fe20003f25270 */
[----:B------:R-:W1:Y:S02]  /*0a90*/  FENCE.VIEW.ASYNC.S ;  /* 0x00000000000073c6 */ /* 0x000e640000000000 */
[----:B-1----:R0:W1:Y:S01]  /*0aa0*/  @!UP0 SYNCS.EXCH.64 URZ, [UR8+0x190], UR4 ;  /* 0x00019004083f85b2 */ /* 0x0020620008000100 */
[----:B------:R-:W-:-:S02]  /*0ab0*/  @P4 SHF.R.S32.HI R2, RZ, 0x2, R2 ;  /* 0x00000002ff024819 */ /* 0x000fc40000011402 */
[----:B------:R-:W-:Y:S02]  /*0ac0*/  ISETP.EQ.OR P1, PT, R5, RZ, !P1 ;  /* 0x000000ff0500720c */ /* 0x000fe40004f22670 */
[----:B------:R-:W-:Y:S02]  /*0ad0*/  @P4 ISETP.NE.AND P5, PT, R2, R9, PT ;  /* 0x000000090200420c */ /* 0x000fe40003fa5270 */
[----:B------:R-:W-:Y:S02]  /*0ae0*/  ISETP.EQ.AND P1, PT, R10, RZ, P1 ;  /* 0x000000ff0a00720c */ /* 0x000fe40000f22270 */
[----:B------:R-:W-:Y:S02]  /*0af0*/  SEL R9, RZ, 0x1, !P0 ;  /* 0x00000001ff097807 */ /* 0x000fe40004000000 */
[----:B------:R-:W-:Y:S02]  /*0b00*/  @P4 SEL R154, RZ, 0x1, P5 ;  /* 0x00000001ff9a4807 */ /* 0x000fe40002800000 */
[----:B------:R-:W-:-:S02]  /*0b10*/  SEL R16, RZ, 0x1, !P1 ;  /* 0x00000001ff107807 */ /* 0x000fc40004800000 */
[----:B------:R-:W-:Y:S01]  /*0b20*/  LOP3.LUT R154, R154, R9, RZ, 0xc0, !PT ;  /* 0x000000099a9a7212 */ /* 0x000fe200078ec0ff */
[----:B------:R0:W2:Y:S01]  /*0b30*/  @!UP1 SYNCS.EXCH.64 URZ, [UR8+0x198], UR4 ;  /* 0x00019804083f95b2 */ /* 0x0000a20008000100 */
[----:B------:R-:W-:Y:S01]  /*0b40*/  NOP ;  /* 0x0000000000007918 */ /* 0x000fe20000000000 */
[----:B------:R-:W-:Y:S01]  /*0b50*/  SEL R16, R16, 0x2, P6 ;  /* 0x0000000210107807 */ /* 0x000fe20003000000 */
[----:B------:R0:W3:Y:S01]  /*0b60*/  @!UP2 SYNCS.EXCH.64 URZ, [UR9+0x170], UR6 ;  /* 0x00017006093fa5b2 */ /* 0x0000e20008000100 */
[----:B------:R0:W0:Y:S01]  /*0b70*/  @!UP3 SYNCS.EXCH.64 URZ, [UR9+0x178], UR6 ;  /* 0x00017806093fb5b2 */ /* 0x0000220008000100 */
[----:B------:R0:W0:Y:S01]  /*0b80*/  @!UP4 SYNCS.EXCH.64 URZ, [UR9+0x180], UR6 ;  /* 0x00018006093fc5b2 */ /* 0x0000220008000100 */
[----:B------:R0:W0:Y:S01]  /*0b90*/  @!UP5 SYNCS.EXCH.64 URZ, [UR9+0x188], UR6 ;  /* 0x00018806093fd5b2 */ /* 0x0000220008000100 */
[----:B------:R-:W-:Y:S01]  /*0ba0*/  NOP ;  /* 0x0000000000007918 */ /* 0x000fe20000000000 */
[----:B-1--4-:R-:W-:Y:S05]  /*0bb0*/  @!P2 BRA `(.L_x_4) ;  /* 0x000000000008a947 */ /* 0x012fea0003800000 */
[----:B0-23--:R-:W-:Y:S01]  /*0bc0*/  UCGABAR_ARV ;  /* 0x00000000000079c7 */ /* 0x00dfe20008000000 */
[----:B------:R-:W-:Y:S05]  /*0bd0*/  BRA `(.L_x_5) ;  /* 0x0000000000047947 */ /* 0x000fea0003800000 */
.L_x_4:
[----:B0-23--:R-:W-:Y:S01]  /*0be0*/  NOP ;  /* 0x0000000000007918 */ /* 0x00dfe20000000000 */
.L_x_5:
[----:B------:R-:W-:Y:S01]  /*0bf0*/  ULDC.64 UR4, c[0x0][0x598] ;  /* 0x0001660000047ab9 */ /* 0x000fe20000000a00 */
[----:B------:R-:W-:Y:S01]  /*0c00*/  ULDC.64 UR36, c[0x0][0x208] ;  /* 0x0000820000247ab9 */ /* 0x000fe20000000a00 */
[----:B------:R-:W-:-:S04]  /*0c10*/  ISETP.NE.U32.AND P0, PT, RZ, UR4, PT ;  /* 0x00000004ff007c0c */ /* 0x000fc8000bf05070 */
[----:B------:R-:W-:-:S13]  /*0c20*/  ISETP.NE.AND.EX P0, PT, RZ, UR5, PT, P0 ;  /* 0x00000005ff007c0c */ /* 0x000fda000bf05300 */
[----:B------:R-:W-:Y:S05]  /*0c30*/  @!P0 BRA `(.L_x_6) ;  /* 0x00000000001c8947 */ /* 0x000fea0003800000 */
[----:B------:R-:W0:Y:S02]  /*0c40*/  LDC.64 R8, c[0x0][0x598] ;  /* 0x00016600ff087b82 */ /* 0x000e240000000a00 */
[----:B0-----:R-:W2:Y:S02]  /*0c50*/  LDG.E.64 R8, desc[UR36][R8.64] ;  /* 0x0000002408087981 */ /* 0x001ea4000c1e1b00 */
[----:B--2---:R-:W-:-:S04]  /*0c60*/  ISETP.NE.U32.AND P0, PT, R8, RZ, PT ;  /* 0x000000ff0800720c */ /* 0x004fc80003f05070 */
[----:B------:R-:W-:-:S13]  /*0c70*/  ISETP.NE.AND.EX P0, PT, R9, RZ, PT, P0 ;  /* 0x000000ff0900720c */ /* 0x000fda0003f05300 */
[----:B------:R-:W-:Y:S05]  /*0c80*/  @!P0 BRA `(.L_x_6) ;  /* 0x0000000000088947 */ /* 0x000fea0003800000 */
[----:B------:R0:W5:Y:S01]  /*0c90*/  LD.E R153, desc[UR36][R8.64] ;  /* 0x0000002408997980 */ /* 0x000162000c101900 */
[----:B------:R-:W-:Y:S05]  /*0ca0*/  BRA `(.L_x_7) ;  /* 0x0000000000247947 */ /* 0x000fea0003800000 */
.L_x_6:
[----:B------:R-:W-:Y:S02]  /*0cb0*/  ULDC.64 UR4, c[0x0][0x588] ;  /* 0x0001620000047ab9 */ /* 0x000fe40000000a00 */
[----:B------:R-:W-:-:S04]  /*0cc0*/  ISETP.NE.U32.AND P0, PT, RZ, UR4, PT ;  /* 0x00000004ff007c0c */ /* 0x000fc8000bf05070 */
[----:B------:R-:W-:-:S13]  /*0cd0*/  ISETP.NE.AND.EX P0, PT, RZ, UR5, PT, P0 ;  /* 0x00000005ff007c0c */ /* 0x000fda000bf05300 */
[----:B------:R-:W-:Y:S05]  /*0ce0*/  @!P0 BRA `(.L_x_8) ;  /* 0x00000000000c8947 */ /* 0x000fea0003800000 */
[----:B------:R-:W0:Y:S02]  /*0cf0*/  LDC.64 R8, c[0x0][0x588] ;  /* 0x00016200ff087b82 */ /* 0x000e240000000a00 */
[----:B0-----:R1:W5:Y:S01]  /*0d00*/  LDG.E R153, desc[UR36][R8.64] ;  /* 0x0000002408997981 */ /* 0x001362000c1e1900 */
[----:B------:R-:W-:Y:S05]  /*0d10*/  BRA `(.L_x_7) ;  /* 0x0000000000087947 */ /* 0x000fea0003800000 */
.L_x_8:
[----:B------:R-:W-:Y:S02]  /*0d20*/  ULDC UR4, c[0x0][0x580] ;  /* 0x0001600000047ab9 */ /* 0x000fe40000000800 */
[----:B------:R-:W-:-:S07]  /*0d30*/  IMAD.U32 R153, RZ, RZ, UR4 ;  /* 0x00000004ff997e24 */ /* 0x000fce000f8e00ff */
.L_x_7:
[----:B------:R-:W-:Y:S02]  /*0d40*/  ULDC.64 UR4, c[0x0][0x5a0] ;  /* 0x0001680000047ab9 */ /* 0x000fe40000000a00 */
[----:B------:R-:W-:-:S04]  /*0d50*/  ISETP.NE.U32.AND P0, PT, RZ, UR4, PT ;  /* 0x00000004ff007c0c */ /* 0x000fc8000bf05070 */
[----:B------:R-:W-:-:S13]  /*0d60*/  ISETP.NE.AND.EX P0, PT, RZ, UR5, PT, P0 ;  /* 0x00000005ff007c0c */ /* 0x000fda000bf05300 */
[----:B------:R-:W-:Y:S05]  /*0d70*/  @!P0 BRA `(.L_x_9) ;  /* 0x00000000001c8947 */ /* 0x000fea0003800000 */
[----:B01----:R-:W0:Y:S02]  /*0d80*/  LDC.64 R8, c[0x0][0x5a0] ;  /* 0x00016800ff087b82 */ /* 0x003e240000000a00 */
[----:B0-----:R-:W2:Y:S02]  /*0d90*/  LDG.E.64 R8, desc[UR36][R8.64] ;  /* 0x0000002408087981 */ /* 0x001ea4000c1e1b00 */
[----:B--2---:R-:W-:-:S04]  /*0da0*/  ISETP.NE.U32.AND P0, PT, R8, RZ, PT ;  /* 0x000000ff0800720c */ /* 0x004fc80003f05070 */
[----:B------:R-:W-:-:S13]  /*0db0*/  ISETP.NE.AND.EX P0, PT, R9, RZ, PT, P0 ;  /* 0x000000ff0900720c */ /* 0x000fda0003f05300 */
[----:B------:R-:W-:Y:S05]  /*0dc0*/  @!P0 BRA `(.L_x_9) ;  /* 0x0000000000088947 */ /* 0x000fea0003800000 */
[----:B------:R0:W5:Y:S01]  /*0dd0*/  LD.E R152, desc[UR36][R8.64] ;  /* 0x0000002408987980 */ /* 0x000162000c101900 */
[----:B------:R-:W-:Y:S05]  /*0de0*/  BRA `(.L_x_10) ;  /* 0x0000000000247947 */ /* 0x000fea0003800000 */
.L_x_9:
[----:B------:R-:W-:Y:S02]  /*0df0*/  ULDC.64 UR4, c[0x0][0x590] ;  /* 0x0001640000047ab9 */ /* 0x000fe40000000a00 */
[----:B------:R-:W-:-:S04]  /*0e00*/  ISETP.NE.U32.AND P0, PT, RZ, UR4, PT ;  /* 0x00000004ff007c0c */ /* 0x000fc8000bf05070 */
[----:B------:R-:W-:-:S13]  /*0e10*/  ISETP.NE.AND.EX P0, PT, RZ, UR5, PT, P0 ;  /* 0x00000005ff007c0c */ /* 0x000fda000bf05300 */
[----:B------:R-:W-:Y:S05]  /*0e20*/  @!P0 BRA `(.L_x_11) ;  /* 0x00000000000c8947 */ /* 0x000fea0003800000 */
[----:B01----:R-:W0:Y:S02]  /*0e30*/  LDC.64 R8, c[0x0][0x590] ;  /* 0x00016400ff087b82 */ /* 0x003e240000000a00 */
[----:B0-----:R1:W5:Y:S01]  /*0e40*/  LDG.E R152, desc[UR36][R8.64] ;  /* 0x0000002408987981 */ /* 0x001362000c1e1900 */
[----:B------:R-:W-:Y:S05]  /*0e50*/  BRA `(.L_x_10) ;  /* 0x0000000000087947 */ /* 0x000fea0003800000 */
.L_x_11:
[----:B------:R-:W-:Y:S02]  /*0e60*/  ULDC UR4, c[0x0][0x584] ;  /* 0x0001610000047ab9 */ /* 0x000fe40000000800 */
[----:B------:R-:W-:-:S07]  /*0e70*/  IMAD.U32 R152, RZ, RZ, UR4 ;  /* 0x00000004ff987e24 */ /* 0x000fce000f8e00ff */
.L_x_10:
[----:B------:R-:W2:Y:S01]  /*0e80*/  LDC R2, c[0x0][0x65c] ;  /* 0x00019700ff027b82 */ /* 0x000ea20000000800 */
[----:B------:R-:W-:Y:S01]  /*0e90*/  ULDC UR6, c[0x0][0x28c] ;  /* 0x0000a30000067ab9 */ /* 0x000fe20000000800 */
[----:B------:R-:W-:Y:S01]  /*0ea0*/  ISETP.NE.AND P0, PT, R10, 0x2, PT ;  /* 0x000000020a00780c */ /* 0x000fe20003f05270 */
[----:B------:R-:W-:Y:S01]  /*0eb0*/  UIADD3 UR6, UR6, 0x1f, URZ ;  /* 0x0000001f06067890 */ /* 0x000fe2000fffe03f */
[----:B01----:R-:W-:Y:S01]  /*0ec0*/  IMAD.U32 R8, RZ, RZ, UR12 ;  /* 0x0000000cff087e24 */ /* 0x003fe2000f8e00ff */
[----:B------:R-:W-:Y:S01]  /*0ed0*/  UMOV UR39, URZ ;  /* 0x0000003f00277c82 */ /* 0x000fe20008000000 */
[----:B------:R-:W-:Y:S01]  /*0ee0*/  IMAD.MOV.U32 R9, RZ, RZ, RZ ;  /* 0x000000ffff097224 */ /* 0x000fe200078e00ff */
[----:B------:R-:W-:Y:S01]  /*0ef0*/  USHF.R.S32.HI UR7, URZ, 0x1f, UR6 ;  /* 0x0000001f3f077899 */ /* 0x000fe20008011406 */
[----:B------:R-:W-:Y:S01]  /*0f00*/  UMOV UR38, URZ ;  /* 0x0000003f00267c82 */ /* 0x000fe20008000000 */
[----:B------:R-:W-:Y:S02]  /*0f10*/  ULDC.64 UR8, c[0x0][0x650] ;  /* 0x0001940000087ab9 */ /* 0x000fe40000000a00 */
[----:B------:R-:W-:-:S04]  /*0f20*/  ULEA.HI UR7, UR7, UR6, URZ, 0x5 ;  /* 0x0000000607077291 */ /* 0x000fc8000f8f283f */
[----:B------:R-:W-:Y:S01]  /*0f30*/  USHF.R.S32.HI UR40, URZ, 0x5, UR7 ;  /* 0x000000053f287899 */ /* 0x000fe20008011407 */
[----:B--2---:R-:W-:-:S13]  /*0f40*/  ISETP.NE.AND P1, PT, R2, 0x1, PT ;  /* 0x000000010200780c */ /* 0x004fda0003f25270 */
[----:B------:R-:W0:Y:S01]  /*0f50*/  @P1 LDC R19, c[0x0][0x10] ;  /* 0x00000400ff131b82 */ /* 0x000e220000000800 */
[----:B------:R-:W-:Y:S02]  /*0f60*/  @P1 IMAD.MOV.U32 R7, RZ, RZ, RZ ;  /* 0x000000ffff071224 */ /* 0x000fe400078e00ff */
[----:B------:R-:W-:-:S05]  /*0f70*/  @P1 IMAD.MOV.U32 R17, RZ, RZ, RZ ;  /* 0x000000ffff111224 */ /* 0x000fca00078e00ff */
[----:B------:R-:W1:Y:S01]  /*0f80*/  @!P1 LDC R11, c[0x0][0xc] ;  /* 0x00000300ff0b9b82 */ /* 0x000e620000000800 */
[----:B------:R-:W-:Y:S01]  /*0f90*/  ULDC UR4, c[0x0][0xc] ;  /* 0x0000030000047ab9 */ /* 0x000fe20000000800 */
[----:B------:R-:W-:Y:S02]  /*0fa0*/  ULDC UR5, c[0x0][0x10] ;  /* 0x0000040000057ab9 */ /* 0x000fe40000000800 */
[----:B------:R-:W-:-:S04]  /*0fb0*/  UIMAD.WIDE.U32 UR4, UR4, UR5, URZ ;  /* 0x00000005040472a5 */ /* 0x000fc8000f8e003f */
[----:B------:R-:W2:Y:S01]  /*0fc0*/  LDC R2, c[0x0][0x14] ;  /* 0x00000500ff027b82 */ /* 0x000ea20000000800 */
[----:B0-----:R-:W-:-:S04]  /*0fd0*/  @P1 IMAD.WIDE.U32 R18, R19, UR12, R6 ;  /* 0x0000000c13121c25 */ /* 0x001fc8000f8e0006 */
[----:B------:R-:W-:Y:S02]  /*0fe0*/  @P1 IMAD.IADD R17, R19, 0x1, R17 ;  /* 0x0000000113111824 */ /* 0x000fe400078e0211 */
[----:B-1----:R-:W-:-:S04]  /*0ff0*/  @!P1 IMAD.WIDE.U32 R8, R6, R11, R8 ;  /* 0x0000000b06089225 */ /* 0x002fc800078e0008 */
[----:B------:R-:W-:Y:S02]  /*1000*/  @!P1 IMAD.MOV.U32 R18, RZ, RZ, R8 ;  /* 0x000000ffff129224 */ /* 0x000fe400078e0008 */
[----:B------:R-:W-:Y:S02]  /*1010*/  @!P1 IMAD.MOV.U32 R17, RZ, RZ, R9 ;  /* 0x000000ffff119224 */ /* 0x000fe400078e0009 */
[----:B--2---:R-:W-:-:S04]  /*1020*/  IMAD.WIDE.U32 R12, R2, UR4, RZ ;  /* 0x00000004020c7c25 */ /* 0x004fc8000f8e00ff */
[----:B------:R-:W-:Y:S01]  /*1030*/  IMAD R23, R2, UR5, RZ ;  /* 0x0000000502177c24 */ /* 0x000fe2000f8e02ff */
[----:B------:R0:W-:Y:S03]  /*1040*/  STL.64 [R1], R12 ;  /* 0x0000000c01007387 */ /* 0x0001e60000100a00 */
[----:B------:R-:W-:Y:S01]  /*1050*/  IMAD.IADD R23, R13, 0x1, R23 ;  /* 0x000000010d177824 */ /* 0x000fe200078e0217 */
[----:B------:R-:W-:Y:S06]  /*1060*/  @P0 BRA `(.L_x_12) ;  /* 0x0000000000200947 */ /* 0x000fec0003800000 */
[----:B------:R-:W-:Y:S01]  /*1070*/  UISETP.GE.U32.AND UP0, UPT, UR40, 0x16, UPT ;  /* 0x000000162800788c */ /* 0x000fe2000bf06070 */
[----:B------:R-:W-:Y:S01]  /*1080*/  IADD3 R18, P0, R18, R12, RZ ;  /* 0x0000000c12127210 */ /* 0x000fe20007f1e0ff */
[----:B------:R-:W-:Y:S01]  /*1090*/  UIMAD.WIDE.U32 UR4, UR40, -0x45d1745d, URZ ;  /* 0xba2e8ba3280478a5 */ /* 0x000fe2000f8e003f */
[----:B------:R-:W-:-:S03]  /*10a0*/  UMOV UR38, URZ ;  /* 0x0000003f00267c82 */ /* 0x000fc60008000000 */
[----:B------:R-:W-:Y:S01]  /*10b0*/  USHF.R.U32.HI UR4, URZ, 0x4, UR5 ;  /* 0x000000043f047899 */ /* 0x000fe20008011605 */
[----:B------:R-:W-:-:S03]  /*10c0*/  IMAD.X R17, R23, 0x1, R17, P0 ;  /* 0x0000000117117824 */ /* 0x000fc600000e0611 */
[----:B------:R-:W-:Y:S02]  /*10d0*/  UIMAD UR39, UR4, -0x16, UR40 ;  /* 0xffffffea042778a4 */ /* 0x000fe4000f8e0228 */
[----:B------:R-:W-:-:S12]  /*10e0*/  @UP0 ULOP3.LUT UR38, UR4, 0x1, URZ, 0xc0, !UPT ;  /* 0x0000000104260892 */ /* 0x000fd8000f8ec03f */
.L_x_12:
[----:B------:R-:W-:Y:S01]  /*10f0*/  ISETP.GE.U32.AND P0, PT, R18, UR8, PT ;  /* 0x0000000812007c0c */ /* 0x000fe2000bf06070 */
[----:B------:R-:W-:Y:S01]  /*1100*/  IMAD.MOV.U32 R19, RZ, RZ, -0x1 ;  /* 0xffffffffff137424 */ /* 0x000fe200078e00ff */
[----:B------:R-:W-:Y:S01]  /*1110*/  PRMT R8, RZ, 0x7610, R8 ;  /* 0x00007610ff087816 */ /* 0x000fe20000000008 */
[----:B------:R-:W-:Y:S01]  /*1120*/  IMAD.MOV.U32 R22, RZ, RZ, -0x1 ;  /* 0xffffffffff167424 */ /* 0x000fe200078e00ff */
[----:B------:R-:W-:Y:S01]  /*1130*/  ISETP.GE.U32.AND.EX P0, PT, R17, UR9, PT, P0 ;  /* 0x0000000911007c0c */ /* 0x000fe2000bf06100 */
[----:B------:R-:W-:-:S12]  /*1140*/  IMAD.MOV.U32 R2, RZ, RZ, -0x1 ;  /* 0xffffffffff027424 */ /* 0x000fd800078e00ff */
[----:B------:R-:W-:Y:S05]  /*1150*/  @P0 BRA `(.L_x_13) ;  /* 0x00000004002c0947 */ /* 0x000fea0003800000 */
[----:B------:R-:W1:Y:S01]  /*1160*/  LDC.64 R26, c[0x0][0x628] ;  /* 0x00018a00ff1a7b82 */ /* 0x000e620000000a00 */
[----:B------:R-:W-:Y:S02]  /*1170*/  IMAD.MOV.U32 R8, RZ, RZ, R18 ;  /* 0x000000ffff087224 */ /* 0x000fe400078e0012 */
[----:B------:R-:W-:-:S05]  /*1180*/  IMAD.MOV.U32 R9, RZ, RZ, R17 ;  /* 0x000000ffff097224 */ /* 0x000fca00078e0011 */
[----:B------:R-:W2:Y:S08]  /*1190*/  LDC R2, c[0x0][0x630] ;  /* 0x00018c00ff027b82 */ /* 0x000eb00000000800 */
[----:B------:R-:W3:Y:S01]  /*11a0*/  LDC.64 R28, c[0x0][0x620] ;  /* 0x00018800ff1c7b82 */ /* 0x000ee20000000a00 */
[----:B-1----:R-:W-:-:S04]  /*11b0*/  ISETP.NE.U32.AND P0, PT, R26, RZ, PT ;  /* 0x000000ff1a00720c */ /* 0x002fc80003f05070 */
[----:B------:R-:W-:-:S13]  /*11c0*/  ISETP.NE.AND.EX P0, PT, R27, RZ, PT, P0 ;  /* 0x000000ff1b00720c */ /* 0x000fda0003f05300 */
[----:B--23--:R-:W-:Y:S05]  /*11d0*/  @!P0 BRA `(.L_x_14) ;  /* 0x0000000000288947 */ /* 0x00cfea0003800000 */
[----:B0-----:R-:W0:Y:S02]  /*11e0*/  LDC R13, c[0x0][0x634] ;  /* 0x00018d00ff0d7b82 */ /* 0x001e240000000800 */
[----:B0-----:R-:W-:-:S05]  /*11f0*/  IADD3 R13, P0, R18, R13, RZ ;  /* 0x0000000d120d7210 */ /* 0x001fca0007f1e0ff */
[----:B------:R-:W-:-:S04]  /*1200*/  IMAD.X R15, RZ, RZ, R17, P0 ;  /* 0x000000ffff0f7224 */ /* 0x000fc800000e0611 */
[----:B------:R-:W-:-:S04]  /*1210*/  IMAD.WIDE.U32 R8, R15, R26, RZ ;  /* 0x0000001a0f087225 */ /* 0x000fc800078e00ff */
[----:B------:R-:W-:-:S04]  /*1220*/  IMAD.WIDE.U32 R10, P0, R13, R27, R8 ;  /* 0x0000001b0d0a7225 */ /* 0x000fc80007800008 */
[----:B------:R-:W-:-:S04]  /*1230*/  IMAD.WIDE.U32 R8, R13, R26, RZ ;  /* 0x0000001a0d087225 */ /* 0x000fc800078e00ff */
[----:B------:R-:W-:Y:S01]  /*1240*/  IMAD.X R13, RZ, RZ, RZ, P0 ;  /* 0x000000ffff0d7224 */ /* 0x000fe200000e06ff */
[----:B------:R-:W-:Y:S01]  /*1250*/  IADD3 RZ, P0, R9, R10, RZ ;  /* 0x0000000a09ff7210 */ /* 0x000fe20007f1e0ff */
[----:B------:R-:W-:-:S04]  /*1260*/  IMAD.MOV.U32 R12, RZ, RZ, R11 ;  /* 0x000000ffff0c7224 */ /* 0x000fc800078e000b */
[----:B------:R-:W-:-:S08]  /*1270*/  IMAD.WIDE.U32.X R8, R15, R27, R12, P0 ;  /* 0x0000001b0f087225 */ /* 0x000fd000000e040c */
.L_x_14:
[----:B------:R-:W1:Y:S01]  /*1280*/  LDC.64 R32, c[0x0][0x640] ;  /* 0x00019000ff207b82 */ /* 0x000e620000000a00 */
[-C--:B------:R-:W-:Y:S01]  /*1290*/  SHF.R.U64 R30, R8, R2.reuse, R9 ;  /* 0x00000002081e7219 */ /* 0x080fe20000001209 */
[----:B------:R-:W-:Y:S01]  /*12a0*/  IMAD.MOV.U32 R19, RZ, RZ, R17 ;  /* 0x000000ffff137224 */ /* 0x000fe200078e0011 */
[----:B------:R-:W-:Y:S01]  /*12b0*/  SHF.R.U32.HI R2, RZ, R2, R9 ;  /* 0x00000002ff027219 */ /* 0x000fe20000011609 */
[----:B------:R-:W-:Y:S01]  /*12c0*/  IMAD.MOV.U32 R26, RZ, RZ, 0x1 ;  /* 0x00000001ff1a7424 */ /* 0x000fe200078e00ff */
[----:B------:R-:W-:-:S03]  /*12d0*/  IADD3 R11, P0, RZ, -R30, RZ ;  /* 0x8000001eff0b7210 */ /* 0x000fc60007f1e0ff */
[----:B------:R-:W2:Y:S02]  /*12e0*/  LDC R10, c[0x0][0x618] ;  /* 0x00018600ff0a7b82 */ /* 0x000ea40000000800 */
[----:B------:R-:W-:-:S04]  /*12f0*/  IMAD.X R9, RZ, RZ, ~R2, P0 ;  /* 0x000000ffff097224 */ /* 0x000fc800000e0e02 */
[-C--:B------:R-:W-:Y:S02]  /*1300*/  IMAD R2, R9, R28.reuse, RZ ;  /* 0x0000001c09027224 */ /* 0x080fe400078e02ff */
[----:B0-----:R-:W0:Y:S01]  /*1310*/  LDC R13, c[0x0][0x608] ;  /* 0x00018200ff0d7b82 */ /* 0x001e220000000800 */
[----:B------:R-:W-:-:S04]  /*1320*/  IMAD.WIDE.U32 R8, R11, R28, R18 ;  /* 0x0000001c0b087225 */ /* 0x000fc800078e0012 */
[----:B------:R-:W-:Y:S02]  /*1330*/  IMAD R11, R11, R29, R2 ;  /* 0x0000001d0b0b7224 */ /* 0x000fe400078e0202 */
[----:B------:R-:W-:Y:S01]  /*1340*/  IMAD.MOV.U32 R2, RZ, RZ, -0x1 ;  /* 0xffffffffff027424 */ /* 0x000fe200078e00ff */
[----:B------:R-:W3:Y:S01]  /*1350*/  LDC R31, c[0x0][0x658] ;  /* 0x00019600ff1f7b82 */ /* 0x000ee20000000800 */
[----:B------:R-:W-:Y:S01]  /*1360*/  IMAD.IADD R9, R9, 0x1, R11 ;  /* 0x0000000109097824 */ /* 0x000fe200078e020b */
[----:B-1----:R-:W-:-:S04]  /*1370*/  ISETP.NE.U32.AND P0, PT, R32, RZ, PT ;  /* 0x000000ff2000720c */ /* 0x002fc80003f05070 */
[----:B------:R-:W-:Y:S02]  /*1380*/  ISETP.NE.AND.EX P0, PT, R33, RZ, PT, P0 ;  /* 0x000000ff2100720c */ /* 0x000fe40003f05300 */
[----:B------:R-:W1:Y:S01]  /*1390*/  LDC R29, c[0x0][0x600] ;  /* 0x00018000ff1d7b82 */ /* 0x000e620000000800 */
[-CC-:B--2---:R-:W-:Y:S02]  /*13a0*/  SHF.R.U64 R27, R8, R10.reuse, R9.reuse ;  /* 0x0000000a081b7219 */ /* 0x184fe40000001209 */
[----:B------:R-:W-:-:S05]  /*13b0*/  SHF.R.U32.HI R8, RZ, R10, R9 ;  /* 0x0000000aff087219 */ /* 0x000fca0000011609 */
[----:B------:R-:W2:Y:S01]  /*13c0*/  LDC R22, c[0x0][0x648] ;  /* 0x00019200ff167b82 */ /* 0x000ea20000000800 */
[-CC-:B0-----:R-:W-:Y:S02]  /*13d0*/  SHF.R.U64 R34, R27, R13.reuse, R8.reuse ;  /* 0x0000000d1b227219 */ /* 0x181fe40000001208 */
[----:B------:R-:W-:-:S05]  /*13e0*/  SHF.R.U32.HI R8, RZ, R13, R8 ;  /* 0x0000000dff087219 */ /* 0x000fca0000011608 */
[----:B------:R-:W0:Y:S01]  /*13f0*/  LDC R24, c[0x0][0x638] ;  /* 0x00018e00ff187b82 */ /* 0x000e220000000800 */
[-CC-:B---3--:R-:W-:Y:S02]  /*1400*/  SHF.R.U64 R36, R34, R31.reuse, R8.reuse ;  /* 0x0000001f22247219 */ /* 0x188fe40000001208 */
[-C--:B------:R-:W-:Y:S02]  /*1410*/  SHF.L.U32 R2, R2, R31.reuse, RZ ;  /* 0x0000001f02027219 */ /* 0x080fe400000006ff */
[----:B------:R-:W-:Y:S01]  /*1420*/  SHF.R.U32.HI R9, RZ, R31, R8 ;  /* 0x0000001fff097219 */ /* 0x000fe20000011608 */
[----:B------:R-:W-:Y:S01]  /*1430*/  IMAD.MOV.U32 R8, RZ, RZ, R36 ;  /* 0x000000ffff087224 */ /* 0x000fe200078e0024 */
[----:B------:R-:W-:Y:S01]  /*1440*/  LOP3.LUT R15, RZ, R2, RZ, 0x33, !PT ;  /* 0x00000002ff0f7212 */ /* 0x000fe200078e33ff */
[----:B------:R-:W3:Y:S01]  /*1450*/  LDC R28, c[0x0][0x610] ;  /* 0x00018400ff1c7b82 */ /* 0x000ee20000000800 */
[----:B------:R-:W-:Y:S05]  /*1460*/  @!P0 BRA `(.L_x_15) ;  /* 0x0000000000288947 */ /* 0x000fea0003800000 */
[----:B------:R-:W4:Y:S02]  /*1470*/  LDC R13, c[0x0][0x64c] ;  /* 0x00019300ff0d7b82 */ /* 0x000f240000000800 */
[----:B----4-:R-:W-:-:S05]  /*1480*/  IADD3 R13, P0, R36, R13, RZ ;  /* 0x0000000d240d7210 */ /* 0x010fca0007f1e0ff */
        /* <DEDUP_REMOVED lines=8> */
.L_x_15:
[----:B--2---:R-:W-:Y:S01]  /*1510*/  SHF.R.U64 R7, R8, R22, R9 ;  /* 0x0000001608077219 */ /* 0x004fe20000001209 */
[----:B-1----:R-:W-:Y:S01]  /*1520*/  VIADD R8, R29, 0xffffffff ;  /* 0xffffffff1d087836 */ /* 0x002fe20000000000 */
[----:B------:R-:W-:Y:S01]  /*1530*/  SHF.L.U32 R2, R26, R31, RZ ;  /* 0x0000001f1a027219 */ /* 0x000fe200000006ff */
[----:B------:R-:W-:Y:S01]  /*1540*/  @P1 IMAD R21, R25, R20, R6 ;  /* 0x0000001419151224 */ /* 0x000fe200078e0206 */
[----:B------:R-:W-:Y:S01]  /*1550*/  LOP3.LUT R15, R34, R15, RZ, 0xc0, !PT ;  /* 0x0000000f220f7212 */ /* 0x000fe200078ec0ff */
[----:B------:R-:W-:Y:S01]  /*1560*/  IMAD.MOV R9, RZ, RZ, -R7 ;  /* 0x000000ffff097224 */ /* 0x000fe200078e0a07 */
[----:B------:R-:W-:-:S03]  /*1570*/  LOP3.LUT R8, R27, R8, RZ, 0xc0, !PT ;  /* 0x000000081b087212 */ /* 0x000fc600078ec0ff */
[----:B------:R-:W-:Y:S02]  /*1580*/  IMAD R6, R2, R7, R15 ;  /* 0x0000000702067224 */ /* 0x000fe400078e020f */
[----:B0-----:R-:W-:Y:S02]  /*1590*/  IMAD R2, R9, R24, R36 ;  /* 0x0000001809027224 */ /* 0x001fe400078e0224 */
[----:B---3--:R-:W-:Y:S02]  /*15a0*/  IMAD R19, R6, R28, R21 ;  /* 0x0000001c06137224 */ /* 0x008fe400078e0215 */
[----:B------:R-:W-:Y:S02]  /*15b0*/  IMAD R2, R2, R29, R8 ;  /* 0x0000001d02027224 */ /* 0x000fe400078e0208 */
[----:B------:R-:W-:-:S03]  /*15c0*/  IMAD.MOV.U32 R6, RZ, RZ, 0x1 ;  /* 0x00000001ff067424 */ /* 0x000fc600078e00ff */
[----:B------:R-:W-:Y:S02]  /*15d0*/  SEL R22, R2, R19, !P1 ;  /* 0x0000001302167207 */ /* 0x000fe40004800000 */
[----:B------:R-:W-:Y:S01]  /*15e0*/  SEL R19, R19, R2, !P1 ;  /* 0x0000000213137207 */ /* 0x000fe20004800000 */
[----:B------:R-:W-:Y:S01]  /*15f0*/  IMAD.MOV.U32 R2, RZ, RZ, R30 ;  /* 0x000000ffff027224 */ /* 0x000fe200078e001e */
[----:B------:R-:W-:-:S07]  /*1600*/  PRMT R8, R6, 0x7610, R8 ;  /* 0x0000761006087816 */ /* 0x000fce0000000008 */
.L_x_13:
[----:B------:R-:W-:Y:S05]  /*1610*/  @!P2 BRA `(.L_x_16) ;  /* 0x00000000000ca947 */ /* 0x000fea0003800000 */
[----:B------:R-:W-:Y:S01]  /*1620*/  UCGABAR_WAIT ;  /* 0x0000000000007dc7 */ /* 0x000fe20008000000 */
[----:B------:R-:W-:Y:S01]  /*1630*/  CCTL.IVALL ;  /* 0x00000000ff00798f */ /* 0x000fe20002000000 */
[----:B------:R-:W-:Y:S05]  /*1640*/  BRA `(.L_x_17) ;  /* 0x0000000000047947 */ /* 0x000fea0003800000 */
.L_x_16:
[----:B------:R-:W-:Y:S06]  /*1650*/  BAR.SYNC.DEFER_BLOCKING 0x0 ;  /* 0x0000000000007b1d */ /* 0x000fec0000010000 */
.L_x_17:
[----:B------:R-:W-:Y:S05]  /*1660*/  @!P3 BRA `(.L_x_18) ;  /* 0x000000740068b947 */ /* 0x000fea0003800000 */
[----:B------:R-:W-:-:S13]  /*1670*/  ISETP.GT.U32.AND P0, PT, R35, 0x1, PT ;  /* 0x000000012300780c */ /* 0x000fda0003f04070 */
[----:B------:R-:W-:Y:S05]  /*1680*/  @P0 EXIT ;  /* 0x000000000000094d */ /* 0x000fea0003800000 */
.L_x_19:
[----:B------:R-:W-:-:S08]  /*1690*/  NOP ;  /* 0x0000000000007918 */ /* 0x000fd00000000000 */
[----:B------:R-:W1:Y:S02]  /*16a0*/  USETMAXREG.TRY_ALLOC.CTAPOOL UP0, 0xe8 ;  /* 0x000000e8000079c8 */ /* 0x000e640008000600 */
[----:B-1----:R-:W-:-:S13]  /*16b0*/  PLOP3.LUT P0, PT, PT, PT, UP0, 0x80, 0x0 ;  /* 0x000000000000781c */ /* 0x002fda0003f0f008 */
[----:B------:R-:W-:Y:S05]  /*16c0*/  @!P0 BRA `(.L_x_19) ;  /* 0xfffffffc00f08947 */ /* 0x000fea000383ffff */
[----:B------:R-:W-:-:S13]  /*16d0*/  LOP3.LUT P0, RZ, R8, 0xff, RZ, 0xc0, !PT ;  /* 0x000000ff08ff7812 */ /* 0x000fda000780c0ff */
[----:B------:R-:W-:Y:S05]  /*16e0*/  @!P0 EXIT ;  /* 0x000000000000894d */ /* 0x000fea0003800000 */
[----:B------:R-:W1:Y:S01]  /*16f0*/  S2UR UR4, SR_CgaCtaId ;  /* 0x00000000000479c3 */ /* 0x000e620000008800 */
[----:B------:R-:W-:Y:S01]  /*1700*/  VIADD R14, R14, 0xffffffff ;  /* 0xffffffff0e0e7836 */ /* 0x000fe20000000000 */
[CC--:B------:R-:W-:Y:S01]  /*1710*/  LEA.HI R4, R0.reuse, R3.reuse, RZ, 0x2 ;  /* 0x0000000300047211 */ /* 0x0c0fe200078f10ff */
[----:B------:R-:W-:Y:S01]  /*1720*/  UMOV UR41, 0x400 ;  /* 0x0000040000297882 */ /* 0x000fe20000000000 */
[----:B------:R-:W-:Y:S01]  /*1730*/  LEA.HI R0, R0, R3, RZ, 0x5 ;  /* 0x0000000300007211 */ /* 0x000fe200078f28ff */
[----:B------:R-:W-:Y:S01]  /*1740*/  UISETP.LT.AND UP0, UPT, UR40, 0x1, UPT ;  /* 0x000000012800788c */ /* 0x000fe2000bf01270 */
[----:B------:R-:W-:Y:S01]  /*1750*/  R2UR UR42, R14 ;  /* 0x000000000e2a72ca */ /* 0x000fe200000e0000 */
[----:B------:R-:W-:Y:S01]  /*1760*/  ULDC UR5, c[0x0][0x284] ;  /* 0x0000a10000057ab9 */ /* 0x000fe20000000800 */
[--C-:B------:R-:W-:Y:S01]  /*1770*/  SHF.R.S32.HI R156, RZ, 0x2, R4.reuse ;  /* 0x00000002ff9c7819 */ /* 0x100fe20000011404 */
[----:B------:R-:W-:Y:S01]  /*1780*/  USEL UR43, UR40, 0x1, UP0 ;  /* 0x00000001282b7887 */ /* 0x000fe20008000000 */
[----:B------:R-:W-:Y:S01]  /*1790*/  SHF.R.S32.HI R5, RZ, 0x1f, R4 ;  /* 0x0000001fff057819 */ /* 0x000fe20000011404 */
[----:B------:R-:W-:Y:S01]  /*17a0*/  USHF.L.U32 UR44, UR40, 0x1, URZ ;  /* 0x00000001282c7899 */ /* 0x000fe2000800063f */
[----:B------:R-:W-:Y:S01]  /*17b0*/  LOP3.LUT R158, R4, 0xfffffffc, RZ, 0xc0, !PT ;  /* 0xfffffffc049e7812 */ /* 0x000fe200078ec0ff */
[----:B------:R-:W-:Y:S01]  /*17c0*/  UIADD3 UR43, -UR43, UR40, URZ ;  /* 0x000000282b2b7290 */ /* 0x000fe2000fffe13f */
[----:B------:R-:W-:-:S02]  /*17d0*/  LEA.HI R5, R5, R156, RZ, 0x3 ;  /* 0x0000009c05057211 */ /* 0x000fc400078f18ff */
[----:B------:R-:W-:Y:S01]  /*17e0*/  ISETP.NE.AND P0, PT, R14, RZ, PT ;  /* 0x000000ff0e00720c */ /* 0x000fe20003f05270 */
[----:B------:R-:W-:Y:S01]  /*17f0*/  IMAD.IADD R158, R3, 0x1, -R158 ;  /* 0x00000001039e7824 */ /* 0x000fe200078e0a9e */
[----:B------:R-:W-:Y:S01]  /*1800*/  LOP3.LUT R5, R5, 0xfffffff8, RZ, 0xc0, !PT ;  /* 0xfffffff805057812 */ /* 0x000fe200078ec0ff */
[----:B------:R-:W-:Y:S01]  /*1810*/  USHF.L.U32 UR42, UR42, 0x3, URZ ;  /* 0x000000032a2a7899 */ /* 0x000fe2000800063f */
[----:B------:R-:W-:-:S03]  /*1820*/  SEL R165, RZ, 0x1, P0 ;  /* 0x00000001ffa57807 */ /* 0x000fc60000000000 */
[----:B------:R-:W-:Y:S01]  /*1830*/  IMAD.IADD R156, R156, 0x1, -R5 ;  /* 0x000000019c9c7824 */ /* 0x000fe200078e0a05 */
[----:B-1----:R-:W-:Y:S01]  /*1840*/  ULEA UR41, UR4, UR41, 0x18 ;  /* 0x0000002904297291 */ /* 0x002fe2000f8ec03f */
[----:B------:R-:W-:Y:S01]  /*1850*/  SHF.R.S32.HI R5, RZ, 0x5, R0 ;  /* 0x00000005ff057819 */ /* 0x000fe20000011400 */
[----:B------:R-:W-:Y:S02]  /*1860*/  IMAD.U32 R160, RZ, RZ, UR42 ;  /* 0x0000002affa07e24 */ /* 0x000fe4000f8e00ff */
[----:B------:R-:W-:Y:S01]  /*1870*/  UIADD3 UR45, UR41, 0x170, URZ ;  /* 0x00000170292d7890 */ /* 0x000fe2000fffe03f */
[--C-:B------:R-:W-:Y:S01]  /*1880*/  SHF.R.S32.HI R157, RZ, 0x1f, R156.reuse ;  /* 0x0000001fff9d7819 */ /* 0x100fe2000001149c */
[C-C-:B------:R-:W-:Y:S01]  /*1890*/  IMAD R163, R5.reuse, -0x10, -R156.reuse ;  /* 0xfffffff005a37824 */ /* 0x140fe200078e0a9c */
[C---:B------:R-:W-:Y:S02]  /*18a0*/  LOP3.LUT R162, R160.reuse, 0x8, RZ, 0xc0, !PT ;  /* 0x00000008a0a27812 */ /* 0x040fe400078ec0ff */
[----:B------:R-:W-:Y:S01]  /*18b0*/  LOP3.LUT R160, R160, 0x8, RZ, 0xc, !PT ;  /* 0x00000008a0a07812 */ /* 0x000fe200078e0cff */
[----:B------:R-:W-:Y:S01]  /*18c0*/  IMAD.U32 R159, RZ, RZ, UR45 ;  /* 0x0000002dff9f7e24 */ /* 0x000fe2000f8e00ff */
[----:B------:R-:W-:Y:S01]  /*18d0*/  LOP3.LUT R162, R162, 0x18, RZ, 0x3c, !PT ;  /* 0x00000018a2a27812 */ /* 0x000fe200078e3cff */
[----:B------:R-:W-:-:S04]  /*18e0*/  IMAD.WIDE R156, R5, 0x10, R156 ;  /* 0x00000010059c7825 */ /* 0x000fc800078e029c */
[----:B------:R-:W-:Y:S02]  /*18f0*/  VIADD R161, R159, UR42 ;  /* 0x0000002a9fa17c36 */ /* 0x000fe40008000000 */
[----:B------:R-:W-:-:S07]  /*1900*/  VIADD R163, R163, UR5 ;  /* 0x00000005a3a37c36 */ /* 0x000fce0008000000 */
.L_x_299:
[----:B------:R-:W-:Y:S01]  /*1910*/  SHF.L.U32 R0, R165, 0x1f, RZ ;  /* 0x0000001fa5007819 */ /* 0x000fe200000006ff */
[----:B------:R-:W-:Y:S02]  /*1920*/  ULDC UR4, c[0x0][0x28c] ;  /* 0x0000a30000047ab9 */ /* 0x000fe40000000800 */
[----:B------:R-:W-:Y:S01]  /*1930*/  ISETP.LT.AND P1, PT, RZ, UR4, PT ;  /* 0x00000004ff007c0c */ /* 0x000fe2000bf21270 */
[----:B-1----:R-:W1:Y:S02]  /*1940*/  SYNCS.PHASECHK.TRANS64.TRYWAIT P0, [R159+UR42], R0 ;  /* 0x000000009f0075a7 */ /* 0x002e64000800016a */
[----:B-1-34-:R-:W-:Y:S10]  /*1950*/  @!P0 BRA `(.L_x_20) ;  /* 0x0000008c00988947 */ /* 0x01aff40003800000 */
.L_x_339:
[----:B------:R-:W-:Y:S05]  /*1960*/  @P1 BRA `(.L_x_21) ;  /* 0x0000000000401947 */ /* 0x000fea0003800000 */
[----:B-1----:R-:W-:Y:S01]  /*1970*/  MOV R0, 0x0 ;  /* 0x0000000000007802 */ /* 0x002fe20000000f00 */
[----:B------:R-:W-:Y:S01]  /*1980*/  ULDC.64 UR4, c[0x4][0x68] ;  /* 0x01001a0000047ab9 */ /* 0x000fe20000000a00 */
[----:B------:R-:W-:Y:S01]  /*1990*/  ULDC.64 UR6, c[0x4][0x8] ;  /* 0x0100020000067ab9 */ /* 0x000fe20000000a00 */
[----:B------:R-:W-:Y:S01]  /*19a0*/  IMAD.U32 R4, RZ, RZ, UR4 ;  /* 0x00000004ff047e24 */ /* 0x000fe2000f8e00ff */
[----:B------:R1:W2:Y:S01]  /*19b0*/  LDC.64 R14, c[0x4][R0] ;  /* 0x01000000000e7b82 */ /* 0x0002a20000000a00 */
[----:B------:R-:W-:Y:S01]  /*19c0*/  IMAD.U32 R5, RZ, RZ, UR5 ;  /* 0x00000005ff057e24 */ /* 0x000fe2000f8e00ff */
[----:B------:R-:W-:Y:S01]  /*19d0*/  ULDC.64 UR4, c[0x4][0x70] ;  /* 0x01001c0000047ab9 */ /* 0x000fe20000000a00 */
[----:B------:R-:W-:Y:S02]  /*19e0*/  IMAD.U32 R10, RZ, RZ, UR6 ;  /* 0x00000006ff0a7e24 */ /* 0x000fe4000f8e00ff */
[----:B------:R-:W-:Y:S02]  /*19f0*/  IMAD.U32 R6, RZ, RZ, UR4 ;  /* 0x00000004ff067e24 */ /* 0x000fe4000f8e00ff */
[----:B------:R-:W-:-:S02]  /*1a00*/  IMAD.U32 R7, RZ, RZ, UR5 ;  /* 0x00000005ff077e24 */ /* 0x000fc4000f8e00ff */
[----:B------:R-:W-:Y:S02]  /*1a10*/  IMAD.U32 R11, RZ, RZ, UR7 ;  /* 0x00000007ff0b7e24 */ /* 0x000fe4000f8e00ff */
[----:B------:R-:W-:Y:S02]  /*1a20*/  IMAD.MOV.U32 R8, RZ, RZ, 0x1e1 ;  /* 0x000001e1ff087424 */ /* 0x000fe400078e00ff */
[----:B0-----:R-:W-:Y:S02]  /*1a30*/  IMAD.MOV.U32 R12, RZ, RZ, 0x1 ;  /* 0x00000001ff0c7424 */ /* 0x001fe400078e00ff */
[----:B-1----:R-:W-:-:S07]  /*1a40*/  IMAD.MOV.U32 R13, RZ, RZ, RZ ;  /* 0x000000ffff0d7224 */ /* 0x002fce00078e00ff */
[----:B------:R-:W-:-:S07]  /*1a50*/  LEPC R20, `(.L_x_21) ;  /* 0x000000001014794e */ /* 0x000fce0000000000 */
[----:B--2--5:R-:W-:Y:S05]  /*1a60*/  CALL.ABS.NOINC R14 ;  /* 0x000000000e007343 */ /* 0x024fea0003c00000 */
.L_x_21:
[----:B-1----:R-:W-:-:S04]  /*1a70*/  LOP3.LUT R0, R16, 0x1, RZ, 0xfc, !PT ;  /* 0x0000000110007812 */ /* 0x002fc800078efcff */
[----:B------:R-:W-:-:S13]  /*1a80*/  ISETP.NE.AND P0, PT, R0, 0x3, PT ;  /* 0x000000030000780c */ /* 0x000fda0003f05270 */
[----:B------:R-:W-:Y:S05]  /*1a90*/  @!P0 BRA `(.L_x_22) ;  /* 0x0000000000048947 */ /* 0x000fea0003800000 */
[----:B------:R-:W-:Y:S01]  /*1aa0*/  BPT.TRAP 0x1 ;  /* 0x000000040000795c */ /* 0x000fe20000300000 */
.L_x_22:
[----:B------:R-:W-:Y:S02]  /*1ab0*/  IMAD.U32 R3, RZ, RZ, UR39 ;  /* 0x00000027ff037e24 */ /* 0x000fe4000f8e00ff */
[----:B------:R-:W-:-:S03]  /*1ac0*/  IMAD.U32 R0, RZ, RZ, UR38 ;  /* 0x00000026ff007e24 */ /* 0x000fc6000f8e00ff */
[----:B------:R-:W-:Y:S02]  /*1ad0*/  LEA R3, R3, UR41, 0x3 ;  /* 0x0000002903037c11 */ /* 0x000fe4000f8e18ff */
[----:B------:R-:W-:-:S04]  /*1ae0*/  SHF.L.U32 R0, R0, 0x1f, RZ ;  /* 0x0000001f00007819 */ /* 0x000fc800000006ff */
[----:B------:R1:W2:Y:S01]  /*1af0*/  SYNCS.PHASECHK.TRANS64.TRYWAIT P1, [R3+URZ], R0 ;  /* 0x00000000030075a7 */ /* 0x0002a2000802017f */
[----:B------:R-:W-:Y:S05]  /*1b00*/  @!P0 BRA `(.L_x_23) ;  /* 0x0000000000048947 */ /* 0x000fea0003800000 */
[----:B------:R-:W-:Y:S01]  /*1b10*/  BPT.TRAP 0x1 ;  /* 0x000000040000795c */ /* 0x000fe20000300000 */
.L_x_23:
[----:B------:R-:W-:-:S05]  /*1b20*/  IMAD.U32 R4, RZ, RZ, UR43 ;  /* 0x0000002bff047e24 */ /* 0x000fca000f8e00ff */
[----:B------:R-:W-:Y:S01]  /*1b30*/  ISETP.GE.AND P2, PT, R4, 0x1, PT ;  /* 0x000000010400780c */ /* 0x000fe20003f46270 */
[----:B--2---:R-:W-:-:S12]  /*1b40*/  @P1 BRA `(.L_x_24) ;  /* 0x0000000000081947 */ /* 0x004fd80003800000 */
[----:B------:R-:W2:Y:S02]  /*1b50*/  SYNCS.PHASECHK.TRANS64.TRYWAIT P1, [R3+URZ], R0 ;  /* 0x00000000030075a7 */ /* 0x000ea4000802017f */
[----:B--2---:R-:W-:Y:S05]  /*1b60*/  @!P1 BRA `(.L_x_25) ;  /* 0x0000008c00289947 */ /* 0x004fea0003800000 */
.L_x_24:
[----:B------:R-:W-:Y:S05]  /*1b70*/  WARPSYNC.ALL ;  /* 0x0000000000007948 */ /* 0x000fea0003800000 */
[----:B------:R-:W-:Y:S01]  /*1b80*/  UIADD3 UR4, UR41, 0x280, URZ ;  /* 0x0000028029047890 */ /* 0x000fe2000fffe03f */
[----:B------:R-:W-:Y:S01]  /*1b90*/  WARPGROUP.ARRIVE ;  /* 0x00000000000079c5 */ /* 0x000fe20000000000 */
[----:B------:R-:W-:Y:S02]  /*1ba0*/  UIADD3 UR5, UR41, 0xb280, URZ ;  /* 0x0000b28029057890 */ /* 0x000fe4000fffe03f */
[----:B------:R-:W-:Y:S02]  /*1bb0*/  USHF.R.U32.HI UR4, URZ, 0x4, UR4 ;  /* 0x000000043f047899 */ /* 0x000fe40008011604 */
[----:B------:R-:W-:-:S02]  /*1bc0*/  USHF.R.U32.HI UR5, URZ, 0x4, UR5 ;  /* 0x000000043f057899 */ /* 0x000fc40008011605 */
[----:B------:R-:W-:Y:S02]  /*1bd0*/  ULOP3.LUT UR4, UR4, 0x3fff, URZ, 0xc0, !UPT ;  /* 0x00003fff04047892 */ /* 0x000fe4000f8ec03f */
[----:B------:R-:W-:Y:S02]  /*1be0*/  ULOP3.LUT UR5, UR5, 0x3fff, URZ, 0xc0, !UPT ;  /* 0x00003fff05057892 */ /* 0x000fe4000f8ec03f */
[----:B------:R-:W-:Y:S02]  /*1bf0*/  ULOP3.LUT UR10, UR4, 0x10000, URZ, 0xfc, !UPT ;  /* 0x00010000040a7892 */ /* 0x000fe4000f8efc3f */
[----:B------:R-:W-:Y:S02]  /*1c00*/  ULOP3.LUT UR9, UR5, 0x10000, URZ, 0xfc, !UPT ;  /* 0x0001000005097892 */ /* 0x000fe4000f8efc3f */
[----:B------:R-:W-:Y:S02]  /*1c10*/  ULEA UR4, UR39, UR10, 0x7 ;  /* 0x0000000a27047291 */ /* 0x000fe4000f8e383f */
[----:B------:R-:W-:Y:S01]  /*1c20*/  ULEA UR6, UR39, UR9, 0x9 ;  /* 0x0000000927067291 */ /* 0x000fe2000f8e483f */
[----:B------:R-:W-:Y:S01]  /*1c30*/  UMOV UR5, 0xc0000010 ;  /* 0xc000001000057882 */ /* 0x000fe20000000000 */
[----:B------:R-:W-:-:S07]  /*1c40*/  UMOV UR7, 0xc0000010 ;  /* 0xc000001000077882 */ /* 0x000fce0000000000 */
[----:B------:R-:W-:Y:S03]  /*1c50*/  IGMMA.64x256x32.S8.S8 R24, gdesc[UR4], RZ, !UPT, gsb0 ;  /* 0x06600000041879f1 */ /* 0x000fe6000c0410ff */
[----:B------:R-:W-:Y:S02]  /*1c60*/  WARPGROUP.DEPBAR.LE gsb0, 0x0 ;  /* 0x00008000000079c5 */ /* 0x000fe40000010000 */
[----:B------:R-:W-:Y:S05]  /*1c70*/  @!P2 BRA `(.L_x_26) ;  /* 0x0000000000b8a947 */ /* 0x000fea0003800000 */
[----:B------:R-:W-:Y:S01]  /*1c80*/  UIADD3 UR4, UR39, 0x1, URZ ;  /* 0x0000000127047890 */ /* 0x000fe2000fffe03f */
[----:B-12---:R-:W-:Y:S02]  /*1c90*/  IMAD.U32 R0, RZ, RZ, UR43 ;  /* 0x0000002bff007e24 */ /* 0x006fe4000f8e00ff */
[----:B------:R-:W-:Y:S01]  /*1ca0*/  IMAD.U32 R3, RZ, RZ, UR39 ;  /* 0x00000027ff037e24 */ /* 0x000fe2000f8e00ff */
[----:B------:R-:W-:-:S04]  /*1cb0*/  UISETP.NE.AND UP0, UPT, UR4, 0x16, UPT ;  /* 0x000000160400788c */ /* 0x000fc8000bf05270 */
[----:B------:R-:W-:Y:S02]  /*1cc0*/  USEL UR5, URZ, 0x1, UP0 ;  /* 0x000000013f057887 */ /* 0x000fe40008000000 */
[----:B------:R-:W-:Y:S02]  /*1cd0*/  USEL UR8, UR4, URZ, UP0 ;  /* 0x0000003f04087287 */ /* 0x000fe40008000000 */
[----:B------:R-:W-:-:S06]  /*1ce0*/  ULOP3.LUT UR5, UR38, UR5, URZ, 0x3c, !UPT ;  /* 0x0000000526057292 */ /* 0x000fcc000f8e3c3f */
[----:B------:R-:W-:-:S07]  /*1cf0*/  IMAD.U32 R6, RZ, RZ, UR5 ;  /* 0x00000005ff067e24 */ /* 0x000fce000f8e00ff */
.L_x_33:
[----:B------:R-:W-:Y:S05]  /*1d00*/  @!P0 BRA `(.L_x_27) ;  /* 0x0000000000048947 */ /* 0x000fea0003800000 */
[----:B------:R-:W-:Y:S01]  /*1d10*/  BPT.TRAP 0x1 ;  /* 0x000000040000795c */ /* 0x000fe20000300000 */
.L_x_27:
[----:B------:R-:W-:Y:S01]  /*1d20*/  ULEA UR4, UR8, UR41, 0x3 ;  /* 0x0000002908047291 */ /* 0x000fe2000f8e183f */
[----:B------:R-:W-:-:S08]  /*1d30*/  SHF.L.U32 R4, R6, 0x1f, RZ ;  /* 0x0000001f06047819 */ /* 0x000fd000000006ff */
[----:B------:R1:W2:Y:S01]  /*1d40*/  SYNCS.PHASECHK.TRANS64.TRYWAIT P1, [UR4], R4 ;  /* 0x00000004ff0075a7 */ /* 0x0002a20008020144 */
[----:B------:R-:W-:Y:S05]  /*1d50*/  @!P0 BRA `(.L_x_28) ;  /* 0x0000000000048947 */ /* 0x000fea0003800000 */
[----:B------:R-:W-:Y:S01]  /*1d60*/  BPT.TRAP 0x1 ;  /* 0x000000040000795c */ /* 0x000fe20000300000 */
.L_x_28:
[----:B--2---:R-:W-:Y:S05]  /*1d70*/  @P1 BRA `(.L_x_29) ;  /* 0x0000000000081947 */ /* 0x004fea0003800000 */
[----:B------:R-:W2:Y:S02]  /*1d80*/  SYNCS.PHASECHK.TRANS64.TRYWAIT P1, [UR4], R4 ;  /* 0x00000004ff0075a7 */ /* 0x000ea40008020144 */
[----:B--2---:R-:W-:Y:S05]  /*1d90*/  @!P1 BRA `(.L_x_30) ;  /* 0x0000008800b09947 */ /* 0x004fea0003800000 */
.L_x_29:
[----:B------:R-:W-:Y:S01]  /*1da0*/  ULEA UR4, UR8, UR10, 0x7 ;  /* 0x0000000a08047291 */ /* 0x000fe2000f8e383f */
[----:B------:R-:W-:Y:S01]  /*1db0*/  WARPGROUP.ARRIVE ;  /* 0x00000000000079c5 */ /* 0x000fe20000000000 */
[----:B------:R-:W-:Y:S01]  /*1dc0*/  ULEA UR6, UR8, UR9, 0x9 ;  /* 0x0000000908067291 */ /* 0x000fe2000f8e483f */
[----:B------:R-:W-:Y:S01]  /*1dd0*/  UMOV UR5, 0xc0000010 ;  /* 0xc000001000057882 */ /* 0x000fe20000000000 */
[----:B------:R-:W-:-:S07]  /*1de0*/  UMOV UR7, 0xc0000010 ;  /* 0xc000001000077882 */ /* 0x000fce0000000000 */
[----:B------:R-:W-:Y:S03]  /*1df0*/  IGMMA.64x256x32.S8.S8 R24, gdesc[UR4], R24, gsb0 ;  /* 0x06600000041879f1 */ /* 0x000fe60008041018 */
[----:B------:R-:W-:Y:S02]  /*1e00*/  WARPGROUP.DEPBAR.LE gsb0, 0x0 ;  /* 0x00008000000079c5 */ /* 0x000fe40000010000 */
[----:B------:R-:W-:Y:S05]  /*1e10*/  @!P0 BRA `(.L_x_31) ;  /* 0x0000000000048947 */ /* 0x000fea0003800000 */
[----:B------:R-:W-:Y:S01]  /*1e20*/  BPT.TRAP 0x1 ;  /* 0x000000040000795c */ /* 0x000fe20000300000 */
.L_x_31:
[----:B------:R-:W-:-:S13]  /*1e30*/  ISETP.NE.AND P1, PT, R154, RZ, PT ;  /* 0x000000ff9a00720c */ /* 0x000fda0003f25270 */
[----:B-12---:R-:W-:-:S05]  /*1e40*/  @P1 LEA R4, R3, UR41, 0x3 ;  /* 0x0000002903041c11 */ /* 0x006fca000f8e18ff */
[----:B------:R-:W-:-:S05]  /*1e50*/  @P1 VIADD R4, R4, 0xb0 ;  /* 0x000000b004041836 */ /* 0x000fca0000000000 */
[----:B------:R-:W-:-:S04]  /*1e60*/  @P1 PRMT R4, R155, 0x654, R4 ;  /* 0x000006549b041816 */ /* 0x000fc80000000004 */
[----:B------:R1:W-:Y:S01]  /*1e70*/  @P1 SYNCS.ARRIVE.TRANS64.RED.A1T0 RZ, [R4+URZ], RZ ;  /* 0x000000ff04ff19a7 */ /* 0x0003e2000810043f */
[----:B------:R-:W-:-:S13]  /*1e80*/  ISETP.GT.U32.AND P1, PT, R16, 0x1, PT ;  /* 0x000000011000780c */ /* 0x000fda0003f24070 */
[----:B-1----:R-:W-:Y:S05]  /*1e90*/  @P1 BRA `(.L_x_32) ;  /* 0x0000000000041947 */ /* 0x002fea0003800000 */
[----:B------:R-:W-:Y:S01]  /*1ea0*/  BPT.TRAP 0x1 ;  /* 0x000000040000795c */ /* 0x000fe20000300000 */
.L_x_32:
[----:B------:R-:W-:Y:S01]  /*1eb0*/  UIADD3 UR8, UR8, 0x1, URZ ;  /* 0x0000000108087890 */ /* 0x000fe2000fffe03f */
[C---:B------:R-:W-:Y:S01]  /*1ec0*/  ISETP.GT.AND P2, PT, R0.reuse, 0x1, PT ;  /* 0x000000010000780c */ /* 0x040fe20003f44270 */
[----:B------:R-:W-:Y:S02]  /*1ed0*/  VIADD R3, R3, 0x1 ;  /* 0x0000000103037836 */ /* 0x000fe40000000000 */
[----:B------:R-:W-:Y:S01]  /*1ee0*/  UISETP.NE.AND UP0, UPT, UR8, 0x16, UPT ;  /* 0x000000160800788c */ /* 0x000fe2000bf05270 */
[----:B------:R-:W-:Y:S02]  /*1ef0*/  VIADD R0, R0, 0xffffffff ;  /* 0xffffffff00007836 */ /* 0x000fe40000000000 */
[C---:B------:R-:W-:Y:S01]  /*1f00*/  ISETP.NE.AND P1, PT, R3.reuse, 0x16, PT ;  /* 0x000000160300780c */ /* 0x040fe20003f25270 */
[----:B------:R-:W-:Y:S02]  /*1f10*/  USEL UR4, URZ, 0x1, UP0 ;  /* 0x000000013f047887 */ /* 0x000fe40008000000 */
[----:B------:R-:W-:Y:S01]  /*1f20*/  USEL UR8, UR8, URZ, UP0 ;  /* 0x0000003f08087287 */ /* 0x000fe20008000000 */
[----:B------:R-:W-:-:S03]  /*1f30*/  SEL R3, R3, RZ, P1 ;  /* 0x000000ff03037207 */ /* 0x000fc60000800000 */
[----:B------:R-:W-:Y:S01]  /*1f40*/  LOP3.LUT R6, R6, UR4, RZ, 0x3c, !PT ;  /* 0x0000000406067c12 */ /* 0x000fe2000f8e3cff */
[----:B------:R-:W-:Y:S07]  /*1f50*/  @P2 BRA `(.L_x_33) ;  /* 0xfffffffc00682947 */ /* 0x000fee000383ffff */
.L_x_26:
[----:B-12---:R-:W1:Y:S01]  /*1f60*/  LDC R0, c[0x0][0x28c] ;  /* 0x0000a300ff007b82 */ /* 0x006e620000000800 */
[----:B------:R2:W-:Y:S01]  /*1f70*/  SYNCS.ARRIVE.TRANS64.A1T0 RZ, [R160+UR45], RZ ;  /* 0x000000ffa0ff79a7 */ /* 0x0005e2000810002d */
[----:B-1----:R-:W-:-:S13]  /*1f80*/  ISETP.GE.AND P1, PT, R0, 0x1, PT ;  /* 0x000000010000780c */ /* 0x002fda0003f26270 */
[----:B--2---:R-:W-:Y:S05]  /*1f90*/  @!P1 BRA `(.L_x_34) ;  /* 0x0000000000449947 */ /* 0x004fea0003800000 */
[----:B------:R-:W-:Y:S05]  /*1fa0*/  @!P0 BRA `(.L_x_35) ;  /* 0x0000000000048947 */ /* 0x000fea0003800000 */
[----:B------:R-:W-:Y:S01]  /*1fb0*/  BPT.TRAP 0x1 ;  /* 0x000000040000795c */ /* 0x000fe20000300000 */
.L_x_35:
[----:B------:R-:W-:-:S13]  /*1fc0*/  ISETP.NE.AND P0, PT, R154, RZ, PT ;  /* 0x000000ff9a00720c */ /* 0x000fda0003f05270 */
[----:B------:R-:W-:-:S05]  /*1fd0*/  VOTEU.ANY UP0, P0 ;  /* 0x00000000003f7886 */ /* 0x000fca0000000100 */
[----:B------:R-:W-:-:S06]  /*1fe0*/  @UP0 UIADD3 UR4, UR43, UR39, URZ ;  /* 0x000000272b040290 */ /* 0x000fcc000fffe03f */
[----:B------:R-:W-:Y:S02]  /*1ff0*/  IMAD.U32 R4, RZ, RZ, UR4 ;  /* 0x00000004ff047e24 */ /* 0x000fe4000f8e00ff */
[----:B------:R-:W-:Y:S02]  /*2000*/  IMAD.U32 R3, RZ, RZ, UR4 ;  /* 0x00000004ff037e24 */ /* 0x000fe4000f8e00ff */
[----:B------:R-:W-:-:S05]  /*2010*/  @P0 IMAD.WIDE.U32 R4, R4, -0x45d1745d, RZ ;  /* 0xba2e8ba304040825 */ /* 0x000fca00078e00ff */
[----:B------:R-:W-:-:S05]  /*2020*/  @P0 SHF.R.U32.HI R0, RZ, 0x4, R5 ;  /* 0x00000004ff000819 */ /* 0x000fca0000011605 */
[----:B------:R-:W-:-:S05]  /*2030*/  @P0 IMAD R0, R0, -0x16, R3 ;  /* 0xffffffea00000824 */ /* 0x000fca00078e0203 */
[----:B------:R-:W-:-:S05]  /*2040*/  @P0 LEA R0, R0, UR41, 0x3 ;  /* 0x0000002900000c11 */ /* 0x000fca000f8e18ff */
[----:B------:R-:W-:-:S05]  /*2050*/  @P0 VIADD R0, R0, 0xb0 ;  /* 0x000000b000000836 */ /* 0x000fca0000000000 */
[----:B------:R-:W-:-:S04]  /*2060*/  @P0 PRMT R0, R155, 0x654, R0 ;  /* 0x000006549b000816 */ /* 0x000fc80000000000 */
[----:B------:R1:W-:Y:S01]  /*2070*/  @P0 SYNCS.ARRIVE.TRANS64.RED.A1T0 RZ, [R0+URZ], RZ ;  /* 0x000000ff00ff09a7 */ /* 0x0003e2000810043f */
[----:B------:R-:W-:-:S13]  /*2080*/  ISETP.GT.U32.AND P0, PT, R16, 0x1, PT ;  /* 0x000000011000780c */ /* 0x000fda0003f04070 */
[----:B-1----:R-:W-:Y:S05]  /*2090*/  @P0 BRA `(.L_x_34) ;  /* 0x0000000000040947 */ /* 0x002fea0003800000 */
[----:B------:R-:W-:Y:S01]  /*20a0*/  BPT.TRAP 0x1 ;  /* 0x000000040000795c */ /* 0x000fe20000300000 */
.L_x_34:
[----:B------:R-:W-:Y:S01]  /*20b0*/  SHF.L.U32 R0, R165, 0x1f, RZ ;  /* 0x0000001fa5007819 */ /* 0x000fe200000006ff */
[----:B------:R-:W-:Y:S01]  /*20c0*/  UIADD3 UR39, UR44, UR39, URZ ;  /* 0x000000272c277290 */ /* 0x000fe2000fffe03f */
[----:B------:R-:W1:Y:S01]  /*20d0*/  LDC R7, c[0x0][0x288] ;  /* 0x0000a200ff077b82 */ /* 0x000e620000000800 */
[----:B------:R-:W-:Y:S01]  /*20e0*/  UISETP.GE.U32.AND UP1, UPT, UR44, 0x16, UPT ;  /* 0x000000162c00788c */ /* 0x000fe2000bf26070 */
[----:B------:R-:W-:Y:S01]  /*20f0*/  IMAD.SHL.U32 R10, R158, 0x2, RZ ;  /* 0x000000029e0a7824 */ /* 0x000fe200078e00ff */
[----:B------:R-:W-:Y:S02]  /*2100*/  UISETP.GT.U32.AND UP0, UPT, UR39, 0x15, UPT ;  /* 0x000000152700788c */ /* 0x000fe4000bf04070 */
[----:B------:R-:W-:Y:S02]  /*2110*/  UIMAD.WIDE.U32 UR4, UR39, -0x45d1745d, URZ ;  /* 0xba2e8ba3270478a5 */ /* 0x000fe4000f8e003f */
[----:B------:R-:W-:Y:S01]  /*2120*/  UISETP.LT.U32.AND UP0, UPT, UR44, 0x16, UP0 ;  /* 0x000000162c00788c */ /* 0x000fe20008701070 */
[----:B------:R-:W2:Y:S01]  /*2130*/  SYNCS.PHASECHK.TRANS64.TRYWAIT P0, [R159+UR42+0x10], R0 ;  /* 0x000010009f0075a7 */ /* 0x000ea2000800016a */
[----:B------:R-:W-:Y:S01]  /*2140*/  USHF.R.U32.HI UR4, URZ, 0x4, UR5 ;  /* 0x000000043f047899 */ /* 0x000fe20008011605 */
[----:B------:R-:W-:Y:S01]  /*2150*/  SHF.R.S32.HI R11, RZ, 0x1f, R10 ;  /* 0x0000001fff0b7819 */ /* 0x000fe2000001140a */
[----:B------:R-:W-:-:S02]  /*2160*/  USEL UR6, URZ, 0x1, !UP0 ;  /* 0x000000013f067887 */ /* 0x000fc4000c000000 */
[----:B------:R-:W-:Y:S02]  /*2170*/  UIMAD UR39, UR4, -0x16, UR39 ;  /* 0xffffffea042778a4 */ /* 0x000fe4000f8e0227 */
[----:B------:R-:W-:-:S04]  /*2180*/  ULOP3.LUT UR38, UR38, UR6, URZ, 0x3c, !UPT ;  /* 0x0000000626267292 */ /* 0x000fc8000f8e3c3f */
[----:B------:R-:W-:Y:S01]  /*2190*/  @UP1 ULOP3.LUT UR38, UR38, 0x1, UR4, 0x78, !UPT ;  /* 0x0000000126261892 */ /* 0x000fe2000f8e7804 */
[----:B-12---:R-:W-:Y:S11]  /*21a0*/  @!P0 BRA `(.L_x_36) ;  /* 0x0000008400c48947 */ /* 0x006ff60003800000 */
.L_x_340:
[----:B-1----:R-:W-:Y:S01]  /*21b0*/  IMAD.SHL.U32 R0, R19, 0x40, RZ ;  /* 0x0000004013007824 */ /* 0x002fe200078e00ff */
[----:B------:R-:W-:Y:S01]  /*21c0*/  ULDC UR6, c[0x0][0x284] ;  /* 0x0000a10000067ab9 */ /* 0x000fe20000000800 */
[----:B------:R-:W-:Y:S01]  /*21d0*/  IMAD.SHL.U32 R14, R22, 0x100, RZ ;  /* 0x00000100160e7824 */ /* 0x000fe200078e00ff */
[----:B------:R-:W-:Y:S01]  /*21e0*/  SHF.R.S32.HI R20, RZ, 0x1f, R2 ;  /* 0x0000001fff147819 */ /* 0x000fe20000011402 */
[----:B------:R-:W-:Y:S01]  /*21f0*/  ULDC.64 UR4, c[0x0][0x5d0] ;  /* 0x0001740000047ab9 */ /* 0x000fe20000000a00 */
[----:B------:R-:W-:Y:S01]  /*2200*/  ISETP.GE.AND P0, PT, R0, UR6, PT ;  /* 0x0000000600007c0c */ /* 0x000fe2000bf06270 */
[----:B------:R-:W-:Y:S01]  /*2210*/  IMAD.WIDE.U32 R4, R2, UR4, R10 ;  /* 0x0000000402047c25 */ /* 0x000fe2000f8e000a */
[----:B------:R-:W-:Y:S02]  /*2220*/  SHF.R.S32.HI R15, RZ, 0x1f, R14 ;  /* 0x0000001fff0f7819 */ /* 0x000fe4000001140e */
[----:B------:R-:W-:Y:S01]  /*2230*/  ISETP.GE.OR P0, PT, R14, R7, P0 ;  /* 0x000000070e00720c */ /* 0x000fe20000706670 */
[----:B------:R-:W-:Y:S01]  /*2240*/  IMAD R3, R20, UR4, RZ ;  /* 0x0000000414037c24 */ /* 0x000fe2000f8e02ff */
[----:B------:R-:W-:-:S03]  /*2250*/  IADD3 R4, P1, R14, R4, RZ ;  /* 0x000000040e047210 */ /* 0x000fc60007f3e0ff */
[----:B------:R-:W-:-:S05]  /*2260*/  IMAD R3, R2, UR5, R3 ;  /* 0x0000000502037c24 */ /* 0x000fca000f8e0203 */
[----:B------:R-:W-:-:S03]  /*2270*/  IADD3.X R5, R15, R5, R3, P1, !PT ;  /* 0x000000050f057210 */ /* 0x000fc60000ffe403 */
[----:B------:R-:W-:Y:S05]  /*2280*/  @P0 BRA `(.L_x_37) ;  /* 0x0000006000b00947 */ /* 0x000fea0003800000 */
[----:B0-----:R-:W0:Y:S01]  /*2290*/  LDC.64 R12, c[0x0][0x5c8] ;  /* 0x00017200ff0c7b82 */ /* 0x001e220000000a00 */
[----:B------:R-:W-:Y:S01]  /*22a0*/  IMAD.WIDE R8, R19, 0x40, R156 ;  /* 0x0000004013087825 */ /* 0x000fe200078e029c */
[----:B------:R-:W-:Y:S01]  /*22b0*/  ULDC.64 UR4, c[0x0][0x5c0] ;  /* 0x0001700000047ab9 */ /* 0x000fe20000000a00 */
[----:B------:R-:W-:Y:S02]  /*22c0*/  BSSY B0, `(.L_x_37) ;  /* 0x0000628000007945 */ /* 0x000fe40003800000 */
[----:B------:R-:W-:Y:S02]  /*22d0*/  IMAD.IADD R22, R163, 0x1, -R0 ;  /* 0x00000001a3167824 */ /* 0x000fe400078e0a00 */
[-C--:B0-----:R-:W-:Y:S02]  /*22e0*/  IMAD R3, R9, R12.reuse, RZ ;  /* 0x0000000c09037224 */ /* 0x081fe400078e02ff */
[----:B------:R-:W-:-:S04]  /*22f0*/  IMAD.WIDE.U32 R4, R8, R12, R4 ;  /* 0x0000000c08047225 */ /* 0x000fc800078e0004 */
[----:B------:R-:W-:Y:S01]  /*2300*/  IMAD R3, R8, R13, R3 ;  /* 0x0000000d08037224 */ /* 0x000fe200078e0203 */
[----:B------:R-:W-:-:S03]  /*2310*/  IADD3 R4, P0, R4, UR4, RZ ;  /* 0x0000000404047c10 */ /* 0x000fc6000ff1e0ff */
[----:B------:R-:W-:Y:S01]  /*2320*/  IMAD.IADD R3, R5, 0x1, R3 ;  /* 0x0000000105037824 */ /* 0x000fe200078e0203 */
[----:B------:R-:W-:-:S04]  /*2330*/  LEA R6, P1, R12, R4, 0x3 ;  /* 0x000000040c067211 */ /* 0x000fc800078218ff */
[----:B------:R-:W-:Y:S01]  /*2340*/  IADD3.X R5, R3, UR5, RZ, P0, !PT ;  /* 0x0000000503057c10 */ /* 0x000fe200087fe4ff */
[----:B------:R-:W-:Y:S01]  /*2350*/  IMAD R3, R158, -0x2, R7 ;  /* 0xfffffffe9e037824 */ /* 0x000fe200078e0207 */
[----:B-----5:R-:W-:Y:S02]  /*2360*/  ISETP.NE.AND P0, PT, R152, RZ, PT ;  /* 0x000000ff9800720c */ /* 0x020fe40003f05270 */
[----:B------:R-:W-:Y:S01]  /*2370*/  LEA.HI.X R7, R12, R5, R13, 0x3, P1 ;  /* 0x000000050c077211 */ /* 0x000fe200008f1c0d */
[----:B------:R-:W-:-:S10]  /*2380*/  IMAD.IADD R0, R3, 0x1, -R14 ;  /* 0x0000000103007824 */ /* 0x000fd400078e0a0e */
[----:B------:R-:W-:Y:S05]  /*2390*/  @!P0 BRA `(.L_x_38) ;  /* 0x0000004800608947 */ /* 0x000fea0003800000 */
[----:B------:R-:W0:Y:S01]  /*23a0*/  LDC.64 R166, c[0x0][0x5b0] ;  /* 0x00016c00ffa67b82 */ /* 0x000e220000000a00 */
[----:B------:R-:W-:Y:S01]  /*23b0*/  ULDC.64 UR4, c[0x0][0x5b8] ;  /* 0x00016e0000047ab9 */ /* 0x000fe20000000a00 */
[----:B------:R-:W-:Y:S01]  /*23c0*/  ISETP.GE.AND P1, PT, R22, 0x1, PT ;  /* 0x000000011600780c */ /* 0x000fe20003f26270 */
[----:B------:R-:W-:Y:S01]  /*23d0*/  IMAD.WIDE.U32 R10, R2, UR4, R10 ;  /* 0x00000004020a7c25 */ /* 0x000fe2000f8e000a */
[----:B------:R-:W-:Y:S02]  /*23e0*/  BSSY B1, `(.L_x_39) ;  /* 0x000000e000017945 */ /* 0x000fe40003800000 */
[----:B------:R-:W-:Y:S01]  /*23f0*/  ISETP.LT.OR P5, PT, R0, 0x1, !P1 ;  /* 0x000000010000780c */ /* 0x000fe20004fa1670 */
[----:B------:R-:W-:Y:S01]  /*2400*/  IMAD R3, R20, UR4, RZ ;  /* 0x0000000414037c24 */ /* 0x000fe2000f8e02ff */
[----:B------:R-:W1:Y:S01]  /*2410*/  LDC.64 R12, c[0x0][0x5a8] ;  /* 0x00016a00ff0c7b82 */ /* 0x000e620000000a00 */
[----:B------:R-:W-:Y:S02]  /*2420*/  IADD3 R14, P0, R14, R10, RZ ;  /* 0x0000000a0e0e7210 */ /* 0x000fe40007f1e0ff */
[----:B------:R-:W-:-:S05]  /*2430*/  IMAD R3, R2, UR5, R3 ;  /* 0x0000000502037c24 */ /* 0x000fca000f8e0203 */
[----:B------:R-:W-:Y:S01]  /*2440*/  IADD3.X R15, R15, R11, R3, P0, !PT ;  /* 0x0000000b0f0f7210 */ /* 0x000fe200007fe403 */
[-C--:B0-----:R-:W-:Y:S02]  /*2450*/  IMAD R10, R9, R166.reuse, RZ ;  /* 0x000000a6090a7224 */ /* 0x081fe400078e02ff */
[----:B------:R-:W-:-:S04]  /*2460*/  IMAD.WIDE.U32 R2, R8, R166, R14 ;  /* 0x000000a608027225 */ /* 0x000fc800078e000e */
[----:B------:R-:W-:Y:S01]  /*2470*/  IMAD R21, R8, R167, R10 ;  /* 0x000000a708157224 */ /* 0x000fe200078e020a */
[----:B-1----:R-:W-:-:S04]  /*2480*/  IADD3 R2, P0, R2, R12, RZ ;  /* 0x0000000c02027210 */ /* 0x002fc80007f1e0ff */
[----:B------:R-:W-:Y:S01]  /*2490*/  IADD3.X R3, R13, R3, R21, P0, !PT ;  /* 0x000000030d037210 */ /* 0x000fe200007fe415 */
[----:B------:R-:W-:Y:S08]  /*24a0*/  @P5 BRA `(.L_x_40) ;  /* 0x0000000000045947 */ /* 0x000ff00003800000 */
[----:B------:R0:W5:Y:S02]  /*24b0*/  LDG.E.U8 R164, desc[UR36][R2.64] ;  /* 0x0000002402a47981 */ /* 0x000164000c1e1100 */
.L_x_40:
[----:B------:R-:W-:Y:S05]  /*24c0*/  BSYNC B1 ;  /* 0x0000000000017941 */ /* 0x000fea0003800000 */
.L_x_39:
[----:B-----5:R-:W-:Y:S01]  /*24d0*/  LOP3.LUT R9, R164, 0xffff, RZ, 0xc0, !PT ;  /* 0x0000ffffa4097812 */ /* 0x020fe200078ec0ff */
[C---:B------:R-:W-:Y:S01]  /*24e0*/  IMAD.SHL.U32 R10, R166.reuse, 0x8, RZ ;  /* 0x00000008a60a7824 */ /* 0x040fe200078e00ff */
[----:B------:R-:W-:Y:S01]  /*24f0*/  SHF.L.U64.HI R11, R166, 0x3, R167 ;  /* 0x00000003a60b7819 */ /* 0x000fe200000102a7 */
[----:B------:R-:W-:Y:S01]  /*2500*/  BSSY B1, `(.L_x_41) ;  /* 0x000000e000017945 */ /* 0x000fe20003800000 */
[----:B------:R-:W-:Y:S02]  /*2510*/  PRMT R19, R9, 0x8880, RZ ;  /* 0x0000888009137816 */ /* 0x000fe400000000ff */
[----:B------:R-:W-:Y:S01]  /*2520*/  ISETP.LT.OR P2, PT, R0, 0x2, !P1 ;  /* 0x000000020000780c */ /* 0x000fe20004f41670 */
[----:B------:R-:W-:Y:S01]  /*2530*/  IMAD.WIDE.U32 R8, R8, R166, R10 ;  /* 0x000000a608087225 */ /* 0x000fe200078e000a */
[----:B------:R-:W-:-:S03]  /*2540*/  ISETP.GE.AND P0, PT, R22, 0x9, PT ;  /* 0x000000091600780c */ /* 0x000fc60003f06270 */
[----:B------:R-:W-:Y:S01]  /*2550*/  IMAD R10, R19, R152, RZ ;  /* 0x00000098130a7224 */ /* 0x000fe200078e02ff */
[----:B------:R-:W-:Y:S01]  /*2560*/  IADD3 R8, P3, P4, R14, R12, R8 ;  /* 0x0000000c0e087210 */ /* 0x000fe20007c7e008 */
[----:B------:R-:W-:Y:S02]  /*2570*/  IMAD.IADD R12, R21, 0x1, R9 ;  /* 0x00000001150c7824 */ /* 0x000fe400078e0209 */
[----:B------:R-:W-:-:S05]  /*2580*/  @!P5 IMAD R11, R24, R153, R10 ;  /* 0x00000099180bd224 */ /* 0x000fca00078e020a */
[----:B------:R1:W-:Y:S01]  /*2590*/  @!P5 STG.E.U8 desc[UR36][R4.64], R11 ;  /* 0x0000000b0400d986 */ /* 0x0003e2000c101124 */
[----:B------:R-:W-:Y:S05]  /*25a0*/  @P2 BRA `(.L_x_42) ;  /* 0x00000000000c2947 */ /* 0x000fea0003800000 */
[----:B------:R-:W1:Y:S02]  /*25b0*/  LDG.E.U8 R164, desc[UR36][R2.64+0x1] ;  /* 0x0000012402a47981 */ /* 0x000e64000c1e1100 */
[----:B-1----:R-:W-:-:S05]  /*25c0*/  PRMT R11, R164, 0x8880, RZ ;  /* 0x00008880a40b7816 */ /* 0x002fca00000000ff */
[----:B------:R-:W-:-:S07]  /*25d0*/  IMAD R10, R11, R152, RZ ;  /* 0x000000980b0a7224 */ /* 0x000fce00078e02ff */
.L_x_42:
[----:B------:R-:W-:Y:S05]  /*25e0*/  BSYNC B1 ;  /* 0x0000000000017941 */ /* 0x000fea0003800000 */
.L_x_41:
[C---:B------:R-:W-:Y:S01]  /*25f0*/  ISETP.LT.OR P5, PT, R0.reuse, 0x1, !P0 ;  /* 0x000000010000780c */ /* 0x040fe200047a1670 */
[----:B------:R-:W-:Y:S01]  /*2600*/  @!P2 IMAD R25, R25, R153, R10 ;  /* 0x000000991919a224 */ /* 0x000fe200078e020a */
[----:B------:R-:W-:Y:S01]  /*2610*/  BSSY B1, `(.L_x_43) ;  /* 0x000000a000017945 */ /* 0x000fe20003800000 */
[----:B------:R-:W-:Y:S02]  /*2620*/  IADD3.X R9, R15, R13, R12, P3, P4 ;  /* 0x0000000d0f097210 */ /* 0x000fe40001fe840c */
[C---:B------:R-:W-:Y:S01]  /*2630*/  ISETP.LT.OR P3, PT, R0.reuse, 0x2, !P0 ;  /* 0x000000020000780c */ /* 0x040fe20004761670 */
[----:B------:R2:W-:Y:S01]  /*2640*/  @!P2 STG.E.U8 desc[UR36][R4.64+0x1], R25 ;  /* 0x000001190400a986 */ /* 0x0005e2000c101124 */
[C---:B------:R-:W-:Y:S02]  /*2650*/  ISETP.LT.OR P4, PT, R0.reuse, 0x9, !P1 ;  /* 0x000000090000780c */ /* 0x040fe40004f81670 */
[----:B------:R-:W-:-:S04]  /*2660*/  ISETP.LT.OR P2, PT, R0, 0xa, !P1 ;  /* 0x0000000a0000780c */ /* 0x000fc80004f41670 */
[----:B------:R-:W-:Y:S09]  /*2670*/  @P5 BRA `(.L_x_44) ;  /* 0x00000000000c5947 */ /* 0x000ff20003800000 */
[----:B------:R-:W1:Y:S02]  /*2680*/  LDG.E.U8 R164, desc[UR36][R8.64] ;  /* 0x0000002408a47981 */ /* 0x000e64000c1e1100 */
[----:B-1----:R-:W-:-:S05]  /*2690*/  PRMT R11, R164, 0x8880, RZ ;  /* 0x00008880a40b7816 */ /* 0x002fca00000000ff */
[----:B------:R-:W-:-:S07]  /*26a0*/  IMAD R10, R11, R152, RZ ;  /* 0x000000980b0a7224 */ /* 0x000fce00078e02ff */
.L_x_44:
[----:B------:R-:W-:Y:S05]  /*26b0*/  BSYNC B1 ;  /* 0x0000000000017941 */ /* 0x000fea0003800000 */
.L_x_43:
[----:B-1----:R-:W-:Y:S01]  /*26c0*/  @!P5 IMAD R11, R26, R153, R10 ;  /* 0x000000991a0bd224 */ /* 0x002fe200078e020a */
[----:B------:R-:W-:Y:S04]  /*26d0*/  BSSY B1, `(.L_x_45) ;  /* 0x0000006000017945 */ /* 0x000fe80003800000 */
[----:B------:R1:W-:Y:S01]  /*26e0*/  @!P5 STG.E.U8 desc[UR36][R6.64], R11 ;  /* 0x0000000b0600d986 */ /* 0x0003e2000c101124 */
[----:B------:R-:W-:Y:S05]  /*26f0*/  @P3 BRA `(.L_x_46) ;  /* 0x00000000000c3947 */ /* 0x000fea0003800000 */
[----:B------:R-:W1:Y:S02]  /*2700*/  LDG.E.U8 R164, desc[UR36][R8.64+0x1] ;  /* 0x0000012408a47981 */ /* 0x000e64000c1e1100 */
[----:B-1----:R-:W-:-:S05]  /*2710*/  PRMT R11, R164, 0x8880, RZ ;  /* 0x00008880a40b7816 */ /* 0x002fca00000000ff */
[----:B------:R-:W-:-:S07]  /*2720*/  IMAD R10, R11, R152, RZ ;  /* 0x000000980b0a7224 */ /* 0x000fce00078e02ff */
.L_x_46:
[----:B------:R-:W-:Y:S05]  /*2730*/  BSYNC B1 ;  /* 0x0000000000017941 */ /* 0x000fea0003800000 */
.L_x_45:
[----:B------:R-:W-:Y:S01]  /*2740*/  @!P3 IMAD R27, R27, R153, R10 ;  /* 0x000000991b1bb224 */ /* 0x000fe200078e020a */
[----:B------:R-:W-:Y:S04]  /*2750*/  BSSY B1, `(.L_x_47) ;  /* 0x0000006000017945 */ /* 0x000fe80003800000 */
[----:B------:R3:W-:Y:S01]  /*2760*/  @!P3 STG.E.U8 desc[UR36][R6.64+0x1], R27 ;  /* 0x0000011b0600b986 */ /* 0x0007e2000c101124 */
[----:B------:R-:W-:Y:S05]  /*2770*/  @P4 BRA `(.L_x_48) ;  /* 0x00000000000c4947 */ /* 0x000fea0003800000 */
[----:B------:R-:W1:Y:S02]  /*2780*/  LDG.E.U8 R164, desc[UR36][R2.64+0x8] ;  /* 0x0000082402a47981 */ /* 0x000e64000c1e1100 */
[----:B-1----:R-:W-:-:S05]  /*2790*/  PRMT R11, R164, 0x8880, RZ ;  /* 0x00008880a40b7816 */ /* 0x002fca00000000ff */
[----:B------:R-:W-:-:S07]  /*27a0*/  IMAD R10, R11, R152, RZ ;  /* 0x000000980b0a7224 */ /* 0x000fce00078e02ff */
.L_x_48:
[----:B------:R-:W-:Y:S05]  /*27b0*/  BSYNC B1 ;  /* 0x0000000000017941 */ /* 0x000fea0003800000 */
.L_x_47:
[----:B-1----:R-:W-:Y:S01]  /*27c0*/  @!P4 IMAD R11, R28, R153, R10 ;  /* 0x000000991c0bc224 */ /* 0x002fe200078e020a */
[----:B------:R-:W-:Y:S04]  /*27d0*/  BSSY B1, `(.L_x_49) ;  /* 0x0000006000017945 */ /* 0x000fe80003800000 */
[----:B------:R1:W-:Y:S01]  /*27e0*/  @!P4 STG.E.U8 desc[UR36][R4.64+0x8], R11 ;  /* 0x0000080b0400c986 */ /* 0x0003e2000c101124 */
[----:B------:R-:W-:Y:S05]  /*27f0*/  @P2 BRA `(.L_x_50) ;  /* 0x00000000000c2947 */ /* 0x000fea0003800000 */
[----:B------:R-:W1:Y:S02]  /*2800*/  LDG.E.U8 R164, desc[UR36][R2.64+0x9] ;  /* 0x0000092402a47981 */ /* 0x000e64000c1e1100 */
[----:B-1----:R-:W-:-:S05]  /*2810*/  PRMT R11, R164, 0x8880, RZ ;  /* 0x00008880a40b7816 */ /* 0x002fca00000000ff */
[----:B------:R-:W-:-:S07]  /*2820*/  IMAD R10, R11, R152, RZ ;  /* 0x000000980b0a7224 */ /* 0x000fce00078e02ff */
.L_x_50:
[----:B------:R-:W-:Y:S05]  /*2830*/  BSYNC B1 ;  /* 0x0000000000017941 */ /* 0x000fea0003800000 */
.L_x_49:
[C---:B------:R-:W-:Y:S01]  /*2840*/  ISETP.LT.OR P4, PT, R0.reuse, 0x9, !P0 ;  /* 0x000000090000780c */ /* 0x040fe20004781670 */
[----:B------:R-:W-:Y:S01]  /*2850*/  @!P2 IMAD R29, R29, R153, R10 ;  /* 0x000000991d1da224 */ /* 0x000fe200078e020a */
[----:B------:R-:W-:Y:S01]  /*2860*/  BSSY B1, `(.L_x_51) ;  /* 0x0000009000017945 */ /* 0x000fe20003800000 */
[C---:B------:R-:W-:Y:S02]  /*2870*/  ISETP.LT.OR P3, PT, R0.reuse, 0xa, !P0 ;  /* 0x0000000a0000780c */ /* 0x040fe40004761670 */
[C---:B------:R-:W-:Y:S01]  /*2880*/  ISETP.LT.OR P5, PT, R0.reuse, 0x11, !P1 ;  /* 0x000000110000780c */ /* 0x040fe20004fa1670 */
[----:B------:R4:W-:Y:S01]  /*2890*/  @!P2 STG.E.U8 desc[UR36][R4.64+0x9], R29 ;  /* 0x0000091d0400a986 */ /* 0x0009e2000c101124 */
[----:B------:R-:W-:-:S06]  /*28a0*/  ISETP.LT.OR P2, PT, R0, 0x12, !P1 ;  /* 0x000000120000780c */ /* 0x000fcc0004f41670 */
[----:B------:R-:W-:Y:S07]  /*28b0*/  @P4 BRA `(.L_x_52) ;  /* 0x00000000000c4947 */ /* 0x000fee0003800000 */
[----:B------:R-:W1:Y:S02]  /*28c0*/  LDG.E.U8 R164, desc[UR36][R8.64+0x8] ;  /* 0x0000082408a47981 */ /* 0x000e64000c1e1100 */
[----:B-1----:R-:W-:-:S05]  /*28d0*/  PRMT R11, R164, 0x8880, RZ ;  /* 0x00008880a40b7816 */ /* 0x002fca00000000ff */
[----:B------:R-:W-:-:S07]  /*28e0*/  IMAD R10, R11, R152, RZ ;  /* 0x000000980b0a7224 */ /* 0x000fce00078e02ff */
.L_x_52:
[----:B------:R-:W-:Y:S05]  /*28f0*/  BSYNC B1 ;  /* 0x0000000000017941 */ /* 0x000fea0003800000 */
.L_x_51:
[----:B-1----:R-:W-:Y:S01]  /*2900*/  @!P4 IMAD R11, R30, R153, R10 ;  /* 0x000000991e0bc224 */ /* 0x002fe200078e020a */
[----:B------:R-:W-:Y:S04]  /*2910*/  BSSY B1, `(.L_x_53) ;  /* 0x0000006000017945 */ /* 0x000fe80003800000 */
[----:B------:R1:W-:Y:S01]  /*2920*/  @!P4 STG.E.U8 desc[UR36][R6.64+0x8], R11 ;  /* 0x0000080b0600c986 */ /* 0x0003e2000c101124 */
[----:B------:R-:W-:Y:S05]  /*2930*/  @P3 BRA `(.L_x_54) ;  /* 0x00000000000c3947 */ /* 0x000fea0003800000 */
[----:B------:R-:W1:Y:S02]  /*2940*/  LDG.E.U8 R164, desc[UR36][R8.64+0x9] ;  /* 0x0000092408a47981 */ /* 0x000e64000c1e1100 */
[----:B-1----:R-:W-:-:S05]  /*2950*/  PRMT R11, R164, 0x8880, RZ ;  /* 0x00008880a40b7816 */ /* 0x002fca00000000ff */
[----:B------:R-:W-:-:S07]  /*2960*/  IMAD R10, R11, R152, RZ ;  /* 0x000000980b0a7224 */ /* 0x000fce00078e02ff */
.L_x_54:
[----:B------:R-:W-:Y:S05]  /*2970*/  BSYNC B1 ;  /* 0x0000000000017941 */ /* 0x000fea0003800000 */
.L_x_53:
[----:B------:R-:W-:Y:S01]  /*2980*/  @!P3 IMAD R31, R31, R153, R10 ;  /* 0x000000991f1fb224 */ /* 0x000fe200078e020a */
[----:B------:R-:W-:Y:S04]  /*2990*/  BSSY B1, `(.L_x_55) ;  /* 0x0000006000017945 */ /* 0x000fe80003800000 */
[----:B------:R0:W-:Y:S01]  /*29a0*/  @!P3 STG.E.U8 desc[UR36][R6.64+0x9], R31 ;  /* 0x0000091f0600b986 */ /* 0x0001e2000c101124 */
[----:B------:R-:W-:Y:S05]  /*29b0*/  @P5 BRA `(.L_x_56) ;  /* 0x00000000000c5947 */ /* 0x000fea0003800000 */
[----:B------:R-:W1:Y:S02]  /*29c0*/  LDG.E.U8 R164, desc[UR36][R2.64+0x10] ;  /* 0x0000102402a47981 */ /* 0x000e64000c1e1100 */
[----:B-1----:R-:W-:-:S05]  /*29d0*/  PRMT R11, R164, 0x8880, RZ ;  /* 0x00008880a40b7816 */ /* 0x002fca00000000ff */
[----:B------:R-:W-:-:S07]  /*29e0*/  IMAD R10, R11, R152, RZ ;  /* 0x000000980b0a7224 */ /* 0x000fce00078e02ff */
.L_x_56:
[----:B------:R-:W-:Y:S05]  /*29f0*/  BSYNC B1 ;  /* 0x0000000000017941 */ /* 0x000fea0003800000 */
.L_x_55:
[----:B-1----:R-:W-:Y:S01]  /*2a00*/  @!P5 IMAD R11, R32, R153, R10 ;  /* 0x00000099200bd224 */ /* 0x002fe200078e020a */
[----:B------:R-:W-:Y:S04]  /*2a10*/  BSSY B1, `(.L_x_57) ;  /* 0x0000006000017945 */ /* 0x000fe80003800000 */
[----:B------:R1:W-:Y:S01]  /*2a20*/  @!P5 STG.E.U8 desc[UR36][R4.64+0x10], R11 ;  /* 0x0000100b0400d986 */ /* 0x0003e2000c101124 */
[----:B------:R-:W-:Y:S05]  /*2a30*/  @P2 BRA `(.L_x_58) ;  /* 0x00000000000c2947 */ /* 0x000fea0003800000 */
[----:B------:R-:W1:Y:S02]  /*2a40*/  LDG.E.U8 R164, desc[UR36][R2.64+0x11] ;  /* 0x0000112402a47981 */ /* 0x000e64000c1e1100 */
[----:B-1----:R-:W-:-:S05]  /*2a50*/  PRMT R11, R164, 0x8880, RZ ;  /* 0x00008880a40b7816 */ /* 0x002fca00000000ff */
[----:B------:R-:W-:-:S07]  /*2a60*/  IMAD R10, R11, R152, RZ ;  /* 0x000000980b0a7224 */ /* 0x000fce00078e02ff */
.L_x_58:
[----:B------:R-:W-:Y:S05]  /*2a70*/  BSYNC B1 ;  /* 0x0000000000017941 */ /* 0x000fea0003800000 */
.L_x_57:
        /* <DEDUP_REMOVED lines=11> */
.L_x_60:
[----:B------:R-:W-:Y:S05]  /*2b30*/  BSYNC B1 ;  /* 0x0000000000017941 */ /* 0x000fea0003800000 */
.L_x_59:
[----:B-1----:R-:W-:Y:S01]  /*2b40*/  @!P4 IMAD R11, R34, R153, R10 ;  /* 0x00000099220bc224 */ /* 0x002fe200078e020a */
[----:B------:R-:W-:Y:S04]  /*2b50*/  BSSY B1, `(.L_x_61) ;  /* 0x0000006000017945 */ /* 0x000fe80003800000 */
[----:B------:R1:W-:Y:S01]  /*2b60*/  @!P4 STG.E.U8 desc[UR36][R6.64+0x10], R11 ;  /* 0x0000100b0600c986 */ /* 0x0003e2000c101124 */
[----:B------:R-:W-:Y:S05]  /*2b70*/  @P3 BRA `(.L_x_62) ;  /* 0x00000000000c3947 */ /* 0x000fea0003800000 */
[----:B------:R-:W1:Y:S02]  /*2b80*/  LDG.E.U8 R164, desc[UR36][R8.64+0x11] ;  /* 0x0000112408a47981 */ /* 0x000e64000c1e1100 */
[----:B-1----:R-:W-:-:S05]  /*2b90*/  PRMT R11, R164, 0x8880, RZ ;  /* 0x00008880a40b7816 */ /* 0x002fca00000000ff */
[----:B------:R-:W-:-:S07]  /*2ba0*/  IMAD R10, R11, R152, RZ ;  /* 0x000000980b0a7224 */ /* 0x000fce00078e02ff */
.L_x_62:
[----:B------:R-:W-:Y:S05]  /*2bb0*/  BSYNC B1 ;  /* 0x0000000000017941 */ /* 0x000fea0003800000 */
.L_x_61:
[----:B------:R-:W-:Y:S01]  /*2bc0*/  @!P3 IMAD R35, R35, R153, R10 ;  /* 0x000000992323b224 */ /* 0x000fe200078e020a */
[----:B------:R-:W-:Y:S04]  /*2bd0*/  BSSY B1, `(.L_x_63) ;  /* 0x0000006000017945 */ /* 0x000fe80003800000 */
[----:B------:R0:W-:Y:S01]  /*2be0*/  @!P3 STG.E.U8 desc[UR36][R6.64+0x11], R35 ;  /* 0x000011230600b986 */ /* 0x0001e2000c101124 */
[----:B------:R-:W-:Y:S05]  /*2bf0*/  @P5 BRA `(.L_x_64) ;  /* 0x00000000000c5947 */ /* 0x000fea0003800000 */
[----:B------:R-:W1:Y:S02]  /*2c00*/  LDG.E.U8 R164, desc[UR36][R2.64+0x18] ;  /* 0x0000182402a47981 */ /* 0x000e64000c1e1100 */
[----:B-1----:R-:W-:-:S05]  /*2c10*/  PRMT R11, R164, 0x8880, RZ ;  /* 0x00008880a40b7816 */ /* 0x002fca00000000ff */
[----:B------:R-:W-:-:S07]  /*2c20*/  IMAD R10, R11, R152, RZ ;  /* 0x000000980b0a7224 */ /* 0x000fce00078e02ff */
.L_x_64:
[----:B------:R-:W-:Y:S05]  /*2c30*/  BSYNC B1 ;  /* 0x0000000000017941 */ /* 0x000fea0003800000 */
.L_x_63:
[----:B-1----:R-:W-:Y:S01]  /*2c40*/  @!P5 IMAD R11, R36, R153, R10 ;  /* 0x00000099240bd224 */ /* 0x002fe200078e020a */
[----:B------:R-:W-:Y:S04]  /*2c50*/  BSSY B1, `(.L_x_65) ;  /* 0x0000006000017945 */ /* 0x000fe80003800000 */
[----:B------:R1:W-:Y:S01]  /*2c60*/  @!P5 STG.E.U8 desc[UR36][R4.64+0x18], R11 ;  /* 0x0000180b0400d986 */ /* 0x0003e2000c101124 */
[----:B------:R-:W-:Y:S05]  /*2c70*/  @P2 BRA `(.L_x_66) ;  /* 0x00000000000c2947 */ /* 0x000fea0003800000 */
[----:B------:R-:W1:Y:S02]  /*2c80*/  LDG.E.U8 R164, desc[UR36][R2.64+0x19] ;  /* 0x0000192402a47981 */ /* 0x000e64000c1e1100 */
[----:B-1----:R-:W-:-:S05]  /*2c90*/  PRMT R11, R164, 0x8880, RZ ;  /* 0x00008880a40b7816 */ /* 0x002fca00000000ff */
[----:B------:R-:W-:-:S07]  /*2ca0*/  IMAD R10, R11, R152, RZ ;  /* 0x000000980b0a7224 */ /* 0x000fce00078e02ff */
.L_x_66:
[----:B------:R-:W-:Y:S05]  /*2cb0*/  BSYNC B1 ;  /* 0x0000000000017941 */ /* 0x000fea0003800000 */
.L_x_65:
        /* <DEDUP_REMOVED lines=11> */
.L_x_68:
[----:B------:R-:W-:Y:S05]  /*2d70*/  BSYNC B1 ;  /* 0x0000000000017941 */ /* 0x000fea0003800000 */
.L_x_67:
[----:B-1----:R-:W-:Y:S01]  /*2d80*/  @!P4 IMAD R11, R38, R153, R10 ;  /* 0x00000099260bc224 */ /* 0x002fe200078e020a */
[----:B------:R-:W-:Y:S04]  /*2d90*/  BSSY B1, `(.L_x_69) ;  /* 0x0000006000017945 */ /* 0x000fe80003800000 */
[----:B------:R1:W-:Y:S01]  /*2da0*/  @!P4 STG.E.U8 desc[UR36][R6.64+0x18], R11 ;  /* 0x0000180b0600c986 */ /* 0x0003e2000c101124 */
[----:B------:R-:W-:Y:S05]  /*2db0*/  @P3 BRA `(.L_x_70) ;  /* 0x00000000000c3947 */ /* 0x000fea0003800000 */
[----:B------:R-:W1:Y:S02]  /*2dc0*/  LDG.E.U8 R164, desc[UR36][R8.64+0x19] ;  /* 0x0000192408a47981 */ /* 0x000e64000c1e1100 */
[----:B-1----:R-:W-:-:S05]  /*2dd0*/  PRMT R11, R164, 0x8880, RZ ;  /* 0x00008880a40b7816 */ /* 0x002fca00000000ff */
[----:B------:R-:W-:-:S07]  /*2de0*/  IMAD R10, R11, R152, RZ ;  /* 0x000000980b0a7224 */ /* 0x000fce00078e02ff */
.L_x_70:
[----:B------:R-:W-:Y:S05]  /*2df0*/  BSYNC B1 ;  /* 0x0000000000017941 */ /* 0x000fea0003800000 */
.L_x_69:
[----:B------:R-:W-:Y:S01]  /*2e00*/  @!P3 IMAD R39, R39, R153, R10 ;  /* 0x000000992727b224 */ /* 0x000fe200078e020a */
[----:B------:R-:W-:Y:S04]  /*2e10*/  BSSY B1, `(.L_x_71) ;  /* 0x0000006000017945 */ /* 0x000fe80003800000 */
[----:B------:R0:W-:Y:S01]  /*2e20*/  @!P3 STG.E.U8 desc[UR36][R6.64+0x19], R39 ;  /* 0x000019270600b986 */ /* 0x0001e2000c101124 */
[----:B------:R-:W-:Y:S05]  /*2e30*/  @P5 BRA `(.L_x_72) ;  /* 0x00000000000c5947 */ /* 0x000fea0003800000 */
[----:B------:R-:W1:Y:S02]  /*2e40*/  LDG.E.U8 R164, desc[UR36][R2.64+0x20] ;  /* 0x0000202402a47981 */ /* 0x000e64000c1e1100 */
[----:B-1----:R-:W-:-:S05]  /*2e50*/  PRMT R11, R164, 0x8880, RZ ;  /* 0x00008880a40b7816 */ /* 0x002fca00000000ff */
[----:B------:R-:W-:-:S07]  /*2e60*/  IMAD R10, R11, R152, RZ ;  /* 0x000000980b0a7224 */ /* 0x000fce00078e02ff */
.L_x_72:
[----:B------:R-:W-:Y:S05]  /*2e70*/  BSYNC B1 ;  /* 0x0000000000017941 */ /* 0x000fea0003800000 */
.L_x_71:
[----:B-1----:R-:W-:Y:S01]  /*2e80*/  @!P5 IMAD R11, R40, R153, R10 ;  /* 0x00000099280bd224 */ /* 0x002fe200078e020a */
[----:B------:R-:W-:Y:S04]  /*2e90*/  BSSY B1, `(.L_x_73) ;  /* 0x0000006000017945 */ /* 0x000fe80003800000 */
[----:B------:R1:W-:Y:S01]  /*2ea0*/  @!P5 STG.E.U8 desc[UR36][R4.64+0x20], R11 ;  /* 0x0000200b0400d986 */ /* 0x0003e2000c101124 */
[----:B------:R-:W-:Y:S05]  /*2eb0*/  @P2 BRA `(.L_x_74) ;  /* 0x00000000000c2947 */ /* 0x000fea0003800000 */
[----:B------:R-:W1:Y:S02]  /*2ec0*/  LDG.E.U8 R164, desc[UR36][R2.64+0x21] ;  /* 0x0000212402a47981 */ /* 0x000e64000c1e1100 */
[----:B-1----:R-:W-:-:S05]  /*2ed0*/  PRMT R11, R164, 0x8880, RZ ;  /* 0x00008880a40b7816 */ /* 0x002fca00000000ff */
[----:B------:R-:W-:-:S07]  /*2ee0*/  IMAD R10, R11, R152, RZ ;  /* 0x000000980b0a7224 */ /* 0x000fce00078e02ff */
.L_x_74:
[----:B------:R-:W-:Y:S05]  /*2ef0*/  BSYNC B1 ;  /* 0x0000000000017941 */ /* 0x000fea0003800000 */
.L_x_73:
        /* <DEDUP_REMOVED lines=11> */
.L_x_76:
[----:B------:R-:W-:Y:S05]  /*2fb0*/  BSYNC B1 ;  /* 0x0000000000017941 */ /* 0x000fea0003800000 */
.L_x_75:
[----:B-1----:R-:W-:Y:S01]  /*2fc0*/  @!P4 IMAD R11, R42, R153, R10 ;  /* 0x000000992a0bc224 */ /* 0x002fe200078e020a */
[----:B------:R-:W-:Y:S04]  /*2fd0*/  BSSY B1, `(.L_x_77) ;  /* 0x0000006000017945 */ /* 0x000fe80003800000 */
[----:B------:R1:W-:Y:S01]  /*2fe0*/  @!P4 STG.E.U8 desc[UR36][R6.64+0x20], R11 ;  /* 0x0000200b0600c986 */ /* 0x0003e2000c101124 */
[----:B------:R-:W-:Y:S05]  /*2ff0*/  @P3 BRA `(.L_x_78) ;  /* 0x00000000000c3947 */ /* 0x000fea0003800000 */
[----:B------:R-:W1:Y:S02]  /*3000*/  LDG.E.U8 R164, desc[UR36][R8.64+0x21] ;  /* 0x0000212408a47981 */ /* 0x000e64000c1e1100 */
[----:B-1----:R-:W-:-:S05]  /*3010*/  PRMT R11, R164, 0x8880, RZ ;  /* 0x00008880a40b7816 */ /* 0x002fca00000000ff */
[----:B------:R-:W-:-:S07]  /*3020*/  IMAD R10, R11, R152, RZ ;  /* 0x000000980b0a7224 */ /* 0x000fce00078e02ff */
.L_x_78:
[----:B------:R-:W-:Y:S05]  /*3030*/  BSYNC B1 ;  /* 0x0000000000017941 */ /* 0x000fea0003800000 */
.L_x_77:
[----:B------:R-:W-:Y:S01]  /*3040*/  @!P3 IMAD R43, R43, R153, R10 ;  /* 0x000000992b2bb224 */ /* 0x000fe200078e020a */
[----:B------:R-:W-:Y:S04]  /*3050*/  BSSY B1, `(.L_x_79) ;  /* 0x0000006000017945 */ /* 0x000fe80003800000 */
[----:B------:R0:W-:Y:S01]  /*3060*/  @!P3 STG.E.U8 desc[UR36][R6.64+0x21], R43 ;  /* 0x0000212b0600b986 */ /* 0x0001e2000c101124 */
[----:B------:R-:W-:Y:S05]  /*3070*/  @P5 BRA `(.L_x_80) ;  /* 0x00000000000c5947 */ /* 0x000fea0003800000 */
[----:B------:R-:W1:Y:S02]  /*3080*/  LDG.E.U8 R164, desc[UR36][R2.64+0x28] ;  /* 0x0000282402a47981 */ /* 0x000e64000c1e1100 */
[----:B-1----:R-:W-:-:S05]  /*3090*/  PRMT R11, R164, 0x8880, RZ ;  /* 0x00008880a40b7816 */ /* 0x002fca00000000ff */
[----:B------:R-:W-:-:S07]  /*30a0*/  IMAD R10, R11, R152, RZ ;  /* 0x000000980b0a7224 */ /* 0x000fce00078e02ff */
.L_x_80:
[----:B------:R-:W-:Y:S05]  /*30b0*/  BSYNC B1 ;  /* 0x0000000000017941 */ /* 0x000fea0003800000 */
.L_x_79:
[----:B-1----:R-:W-:Y:S01]  /*30c0*/  @!P5 IMAD R11, R44, R153, R10 ;  /* 0x000000992c0bd224 */ /* 0x002fe200078e020a */
[----:B------:R-:W-:Y:S04]  /*30d0*/  BSSY B1, `(.L_x_81) ;  /* 0x0000006000017945 */ /* 0x000fe80003800000 */
[----:B------:R1:W-:Y:S01]  /*30e0*/  @!P5 STG.E.U8 desc[UR36][R4.64+0x28], R11 ;  /* 0x0000280b0400d986 */ /* 0x0003e2000c101124 */
[----:B------:R-:W-:Y:S05]  /*30f0*/  @P2 BRA `(.L_x_82) ;  /* 0x00000000000c2947 */ /* 0x000fea0003800000 */
[----:B------:R-:W1:Y:S02]  /*3100*/  LDG.E.U8 R164, desc[UR36][R2.64+0x29] ;  /* 0x0000292402a47981 */ /* 0x000e64000c1e1100 */
[----:B-1----:R-:W-:-:S05]  /*3110*/  PRMT R11, R164, 0x8880, RZ ;  /* 0x00008880a40b7816 */ /* 0x002fca00000000ff */
[----:B------:R-:W-:-:S07]  /*3120*/  IMAD R10, R11, R152, RZ ;  /* 0x000000980b0a7224 */ /* 0x000fce00078e02ff */
.L_x_82:
[----:B------:R-:W-:Y:S05]  /*3130*/  BSYNC B1 ;  /* 0x0000000000017941 */ /* 0x000fea0003800000 */
.L_x_81:
        /* <DEDUP_REMOVED lines=11> */
.L_x_84:
[----:B------:R-:W-:Y:S05]  /*31f0*/  BSYNC B1 ;  /* 0x0000000000017941 */ /* 0x000fea0003800000 */
.L_x_83:
[----:B-1----:R-:W-:Y:S01]  /*3200*/  @!P4 IMAD R11, R46, R153, R10 ;  /* 0x000000992e0bc224 */ /* 0x002fe200078e020a */
[----:B------:R-:W-:Y:S04]  /*3210*/  BSSY B1, `(.L_x_85) ;  /* 0x0000006000017945 */ /* 0x000fe80003800000 */
[----:B------:R1:W-:Y:S01]  /*3220*/  @!P4 STG.E.U8 desc[UR36][R6.64+0x28], R11 ;  /* 0x0000280b0600c986 */ /* 0x0003e2000c101124 */
[----:B------:R-:W-:Y:S05]  /*3230*/  @P3 BRA `(.L_x_86) ;  /* 0x00000000000c3947 */ /* 0x000fea0003800000 */
[----:B------:R-:W1:Y:S02]  /*3240*/  LDG.E.U8 R164, desc[UR36][R8.64+0x29] ;  /* 0x0000292408a47981 */ /* 0x000e64000c1e1100 */
[----:B-1----:R-:W-:-:S05]  /*3250*/  PRMT R11, R164, 0x8880, RZ ;  /* 0x00008880a40b7816 */ /* 0x002fca00000000ff */
[----:B------:R-:W-:-:S07]  /*3260*/  IMAD R10, R11, R152, RZ ;  /* 0x000000980b0a7224 */ /* 0x000fce00078e02ff */
.L_x_86:
[----:B------:R-:W-:Y:S05]  /*3270*/  BSYNC B1 ;  /* 0x0000000000017941 */ /* 0x000fea0003800000 */
.L_x_85:
[----:B------:R-:W-:Y:S01]  /*3280*/  @!P3 IMAD R47, R47, R153, R10 ;  /* 0x000000992f2fb224 */ /* 0x000fe200078e020a */
[----:B------:R-:W-:Y:S04]  /*3290*/  BSSY B1, `(.L_x_87) ;  /* 0x0000006000017945 */ /* 0x000fe80003800000 */
[----:B------:R0:W-:Y:S01]  /*32a0*/  @!P3 STG.E.U8 desc[UR36][R6.64+0x29], R47 ;  /* 0x0000292f0600b986 */ /* 0x0001e2000c101124 */
[----:B------:R-:W-:Y:S05]  /*32b0*/  @P5 BRA `(.L_x_88) ;  /* 0x00000000000c5947 */ /* 0x000fea0003800000 */
[----:B------:R-:W1:Y:S02]  /*32c0*/  LDG.E.U8 R164, desc[UR36][R2.64+0x30] ;  /* 0x0000302402a47981 */ /* 0x000e64000c1e1100 */
[----:B-1----:R-:W-:-:S05]  /*32d0*/  PRMT R11, R164, 0x8880, RZ ;  /* 0x00008880a40b7816 */ /* 0x002fca00000000ff */
[----:B------:R-:W-:-:S07]  /*32e0*/  IMAD R10, R11, R152, RZ ;  /* 0x000000980b0a7224 */ /* 0x000fce00078e02ff */
.L_x_88:
[----:B------:R-:W-:Y:S05]  /*32f0*/  BSYNC B1 ;  /* 0x0000000000017941 */ /* 0x000fea0003800000 */
.L_x_87:
[----:B-1----:R-:W-:Y:S01]  /*3300*/  @!P5 IMAD R11, R48, R153, R10 ;  /* 0x00000099300bd224 */ /* 0x002fe200078e020a */
[----:B------:R-:W-:Y:S04]  /*3310*/  BSSY B1, `(.L_x_89) ;  /* 0x0000006000017945 */ /* 0x000fe80003800000 */
[----:B------:R1:W-:Y:S01]  /*3320*/  @!P5 STG.E.U8 desc[UR36][R4.64+0x30], R11 ;  /* 0x0000300b0400d986 */ /* 0x0003e2000c101124 */
[----:B------:R-:W-:Y:S05]  /*3330*/  @P2 BRA `(.L_x_90) ;  /* 0x00000000000c2947 */ /* 0x000fea0003800000 */
[----:B------:R-:W1:Y:S02]  /*3340*/  LDG.E.U8 R164, desc[UR36][R2.64+0x31] ;  /* 0x0000312402a47981 */ /* 0x000e64000c1e1100 */
[----:B-1----:R-:W-:-:S05]  /*3350*/  PRMT R11, R164, 0x8880, RZ ;  /* 0x00008880a40b7816 */ /* 0x002fca00000000ff */
[----:B------:R-:W-:-:S07]  /*3360*/  IMAD R10, R11, R152, RZ ;  /* 0x000000980b0a7224 */ /* 0x000fce00078e02ff */
.L_x_90:
[----:B------:R-:W-:Y:S05]  /*3370*/  BSYNC B1 ;  /* 0x0000000000017941 */ /* 0x000fea0003800000 */
.L_x_89:
        /* <DEDUP_REMOVED lines=11> */
.L_x_92:
[----:B------:R-:W-:Y:S05]  /*3430*/  BSYNC B1 ;  /* 0x0000000000017941 */ /* 0x000fea0003800000 */
.L_x_91:
[----:B-1----:R-:W-:Y:S01]  /*3440*/  @!P4 IMAD R11, R50, R153, R10 ;  /* 0x00000099320bc224 */ /* 0x002fe200078e020a */
[----:B------:R-:W-:Y:S04]  /*3450*/  BSSY B1, `(.L_x_93) ;  /* 0x0000006000017945 */ /* 0x000fe80003800000 */
[----:B------:R1:W-:Y:S01]  /*3460*/  @!P4 STG.E.U8 desc[UR36][R6.64+0x30], R11 ;  /* 0x0000300b0600c986 */ /* 0x0003e2000c101124 */
[----:B------:R-:W-:Y:S05]  /*3470*/  @P3 BRA `(.L_x_94) ;  /* 0x00000000000c3947 */ /* 0x000fea0003800000 */
[----:B------:R-:W1:Y:S02]  /*3480*/  LDG.E.U8 R164, desc[UR36][R8.64+0x31] ;  /* 0x0000312408a47981 */ /* 0x000e64000c1e1100 */
[----:B-1----:R-:W-:-:S05]  /*3490*/  PRMT R11, R164, 0x8880, RZ ;  /* 0x00008880a40b7816 */ /* 0x002fca00000000ff */
[----:B------:R-:W-:-:S07]  /*34a0*/  IMAD R10, R11, R152, RZ ;  /* 0x000000980b0a7224 */ /* 0x000fce00078e02ff */
.L_x_94:
[----:B------:R-:W-:Y:S05]  /*34b0*/  BSYNC B1 ;  /* 0x0000000000017941 */ /* 0x000fea0003800000 */
.L_x_93:
[----:B------:R-:W-:Y:S01]  /*34c0*/  @!P3 IMAD R51, R51, R153, R10 ;  /* 0x000000993333b224 */ /* 0x000fe200078e020a */
[----:B------:R-:W-:Y:S04]  /*34d0*/  BSSY B1, `(.L_x_95) ;  /* 0x0000006000017945 */ /* 0x000fe80003800000 */
[----:B------:R0:W-:Y:S01]  /*34e0*/  @!P3 STG.E.U8 desc[UR36][R6.64+0x31], R51 ;  /* 0x000031330600b986 */ /* 0x0001e2000c101124 */
[----:B------:R-:W-:Y:S05]  /*34f0*/  @P5 BRA `(.L_x_96) ;  /* 0x00000000000c5947 */ /* 0x000fea0003800000 */
[----:B------:R-:W1:Y:S02]  /*3500*/  LDG.E.U8 R164, desc[UR36][R2.64+0x38] ;  /* 0x0000382402a47981 */ /* 0x000e64000c1e1100 */
[----:B-1----:R-:W-:-:S05]  /*3510*/  PRMT R11, R164, 0x8880, RZ ;  /* 0x00008880a40b7816 */ /* 0x002fca00000000ff */
[----:B------:R-:W-:-:S07]  /*3520*/  IMAD R10, R11, R152, RZ ;  /* 0x000000980b0a7224 */ /* 0x000fce00078e02ff */
.L_x_96:
[----:B------:R-:W-:Y:S05]  /*3530*/  BSYNC B1 ;  /* 0x0000000000017941 */ /* 0x000fea0003800000 */
.L_x_95:
[----:B-1----:R-:W-:Y:S01]  /*3540*/  @!P5 IMAD R11, R52, R153, R10 ;  /* 0x00000099340bd224 */ /* 0x002fe200078e020a */
[----:B------:R-:W-:Y:S04]  /*3550*/  BSSY B1, `(.L_x_97) ;  /* 0x0000006000017945 */ /* 0x000fe80003800000 */
[----:B------:R1:W-:Y:S01]  /*3560*/  @!P5 STG.E.U8 desc[UR36][R4.64+0x38], R11 ;  /* 0x0000380b0400d986 */ /* 0x0003e2000c101124 */
[----:B------:R-:W-:Y:S05]  /*3570*/  @P2 BRA `(.L_x_98) ;  /* 0x00000000000c2947 */ /* 0x000fea0003800000 */
[----:B------:R-:W1:Y:S02]  /*3580*/  LDG.E.U8 R164, desc[UR36][R2.64+0x39] ;  /* 0x0000392402a47981 */ /* 0x000e64000c1e1100 */
[----:B-1----:R-:W-:-:S05]  /*3590*/  PRMT R11, R164, 0x8880, RZ ;  /* 0x00008880a40b7816 */ /* 0x002fca00000000ff */
[----:B------:R-:W-:-:S07]  /*35a0*/  IMAD R10, R11, R152, RZ ;  /* 0x000000980b0a7224 */ /* 0x000fce00078e02ff */
.L_x_98:
[----:B------:R-:W-:Y:S05]  /*35b0*/  BSYNC B1 ;  /* 0x0000000000017941 */ /* 0x000fea0003800000 */
.L_x_97:
        /* <DEDUP_REMOVED lines=11> */
.L_x_100:
[----:B------:R-:W-:Y:S05]  /*3670*/  BSYNC B1 ;  /* 0x0000000000017941 */ /* 0x000fea0003800000 */
.L_x_99:
[----:B-1----:R-:W-:Y:S01]  /*3680*/  @!P4 IMAD R11, R54, R153, R10 ;  /* 0x00000099360bc224 */ /* 0x002fe200078e020a */
[----:B------:R-:W-:Y:S04]  /*3690*/  BSSY B1, `(.L_x_101) ;  /* 0x0000006000017945 */ /* 0x000fe80003800000 */
[----:B------:R1:W-:Y:S01]  /*36a0*/  @!P4 STG.E.U8 desc[UR36][R6.64+0x38], R11 ;  /* 0x0000380b0600c986 */ /* 0x0003e2000c101124 */
[----:B------:R-:W-:Y:S05]  /*36b0*/  @P3 BRA `(.L_x_102) ;  /* 0x00000000000c3947 */ /* 0x000fea0003800000 */
[----:B------:R-:W1:Y:S02]  /*36c0*/  LDG.E.U8 R164, desc[UR36][R8.64+0x39] ;  /* 0x0000392408a47981 */ /* 0x000e64000c1e1100 */
[----:B-1----:R-:W-:-:S05]  /*36d0*/  PRMT R11, R164, 0x8880, RZ ;  /* 0x00008880a40b7816 */ /* 0x002fca00000000ff */
[----:B------:R-:W-:-:S07]  /*36e0*/  IMAD R10, R11, R152, RZ ;  /* 0x000000980b0a7224 */ /* 0x000fce00078e02ff */
.L_x_102:
[----:B------:R-:W-:Y:S05]  /*36f0*/  BSYNC B1 ;  /* 0x0000000000017941 */ /* 0x000fea0003800000 */
.L_x_101:
[----:B------:R-:W-:Y:S01]  /*3700*/  @!P3 IMAD R55, R55, R153, R10 ;  /* 0x000000993737b224 */ /* 0x000fe200078e020a */
[----:B------:R-:W-:Y:S04]  /*3710*/  BSSY B1, `(.L_x_103) ;  /* 0x0000006000017945 */ /* 0x000fe80003800000 */
[----:B------:R0:W-:Y:S01]  /*3720*/  @!P3 STG.E.U8 desc[UR36][R6.64+0x39], R55 ;  /* 0x000039370600b986 */ /* 0x0001e2000c101124 */
[----:B------:R-:W-:Y:S05]  /*3730*/  @P5 BRA `(.L_x_104) ;  /* 0x00000000000c5947 */ /* 0x000fea0003800000 */
[----:B------:R-:W1:Y:S02]  /*3740*/  LDG.E.U8 R164, desc[UR36][R2.64+0x40] ;  /* 0x0000402402a47981 */ /* 0x000e64000c1e1100 */
[----:B-1----:R-:W-:-:S05]  /*3750*/  PRMT R11, R164, 0x8880, RZ ;  /* 0x00008880a40b7816 */ /* 0x002fca00000000ff */
[----:B------:R-:W-:-:S07]  /*3760*/  IMAD R10, R11, R152, RZ ;  /* 0x000000980b0a7224 */ /* 0x000fce00078e02ff */
.L_x_104:
[----:B------:R-:W-:Y:S05]  /*3770*/  BSYNC B1 ;  /* 0x0000000000017941 */ /* 0x000fea0003800000 */
.L_x_103:
[----:B-1----:R-:W-:Y:S01]  /*3780*/  @!P5 IMAD R11, R56, R153, R10 ;  /* 0x00000099380bd224 */ /* 0x002fe200078e020a */
[----:B------:R-:W-:Y:S04]  /*3790*/  BSSY B1, `(.L_x_105) ;  /* 0x0000006000017945 */ /* 0x000fe80003800000 */
[----:B------:R1:W-:Y:S01]  /*37a0*/  @!P5 STG.E.U8 desc[UR36][R4.64+0x40], R11 ;  /* 0x0000400b0400d986 */ /* 0x0003e2000c101124 */
[----:B------:R-:W-:Y:S05]  /*37b0*/  @P2 BRA `(.L_x_106) ;  /* 0x00000000000c2947 */ /* 0x000fea0003800000 */
[----:B------:R-:W1:Y:S02]  /*37c0*/  LDG.E.U8 R164, desc[UR36][R2.64+0x41] ;  /* 0x0000412402a47981 */ /* 0x000e64000c1e1100 */
[----:B-1----:R-:W-:-:S05]  /*37d0*/  PRMT R11, R164, 0x8880, RZ ;  /* 0x00008880a40b7816 */ /* 0x002fca00000000ff */
[----:B------:R-:W-:-:S07]  /*37e0*/  IMAD R10, R11, R152, RZ ;  /* 0x000000980b0a7224 */ /* 0x000fce00078e02ff */
.L_x_106:
[----:B------:R-:W-:Y:S05]  /*37f0*/  BSYNC B1 ;  /* 0x0000000000017941 */ /* 0x000fea0003800000 */
.L_x_105:
        /* <DEDUP_REMOVED lines=11> */
.L_x_108:
[----:B------:R-:W-:Y:S05]  /*38b0*/  BSYNC B1 ;  /* 0x0000000000017941 */ /* 0x000fea0003800000 */
.L_x_107:
[----:B-1----:R-:W-:Y:S01]  /*38c0*/  @!P4 IMAD R11, R58, R153, R10 ;  /* 0x000000993a0bc224 */ /* 0x002fe200078e020a */
[----:B------:R-:W-:Y:S04]  /*38d0*/  BSSY B1, `(.L_x_109) ;  /* 0x0000006000017945 */ /* 0x000fe80003800000 */
[----:B------:R1:W-:Y:S01]  /*38e0*/  @!P4 STG.E.U8 desc[UR36][R6.64+0x40], R11 ;  /* 0x0000400b0600c986 */ /* 0x0003e2000c101124 */
[----:B------:R-:W-:Y:S05]  /*38f0*/  @P3 BRA `(.L_x_110) ;  /* 0x00000000000c3947 */ /* 0x000fea0003800000 */
[----:B------:R-:W1:Y:S02]  /*3900*/  LDG.E.U8 R164, desc[UR36][R8.64+0x41] ;  /* 0x0000412408a47981 */ /* 0x000e64000c1e1100 */
[----:B-1----:R-:W-:-:S05]  /*3910*/  PRMT R11, R164, 0x8880, RZ ;  /* 0x00008880a40b7816 */ /* 0x002fca00000000ff */
[----:B------:R-:W-:-:S07]  /*3920*/  IMAD R10, R11, R152, RZ ;  /* 0x000000980b0a7224 */ /* 0x000fce00078e02ff */
.L_x_110:
[----:B------:R-:W-:Y:S05]  /*3930*/  BSYNC B1 ;  /* 0x0000000000017941 */ /* 0x000fea0003800000 */
.L_x_109:
[----:B------:R-:W-:Y:S01]  /*3940*/  @!P3 IMAD R59, R59, R153, R10 ;  /* 0x000000993b3bb224 */ /* 0x000fe200078e020a */
[----:B------:R-:W-:Y:S04]  /*3950*/  BSSY B1, `(.L_x_111) ;  /* 0x0000006000017945 */ /* 0x000fe80003800000 */
[----:B------:R0:W-:Y:S01]  /*3960*/  @!P3 STG.E.U8 desc[UR36][R6.64+0x41], R59 ;  /* 0x0000413b0600b986 */ /* 0x0001e2000c101124 */
[----:B------:R-:W-:Y:S05]  /*3970*/  @P5 BRA `(.L_x_112) ;  /* 0x00000000000c5947 */ /* 0x000fea0003800000 */
[----:B------:R-:W1:Y:S02]  /*3980*/  LDG.E.U8 R164, desc[UR36][R2.64+0x48] ;  /* 0x0000482402a47981 */ /* 0x000e64000c1e1100 */
[----:B-1----:R-:W-:-:S05]  /*3990*/  PRMT R11, R164, 0x8880, RZ ;  /* 0x00008880a40b7816 */ /* 0x002fca00000000ff */
[----:B------:R-:W-:-:S07]  /*39a0*/  IMAD R10, R11, R152, RZ ;  /* 0x000000980b0a7224 */ /* 0x000fce00078e02ff */
.L_x_112:
[----:B------:R-:W-:Y:S05]  /*39b0*/  BSYNC B1 ;  /* 0x0000000000017941 */ /* 0x000fea0003800000 */
.L_x_111:
[----:B-1----:R-:W-:Y:S01]  /*39c0*/  @!P5 IMAD R11, R60, R153, R10 ;  /* 0x000000993c0bd224 */ /* 0x002fe200078e020a */
[----:B------:R-:W-:Y:S04]  /*39d0*/  BSSY B1, `(.L_x_113) ;  /* 0x0000006000017945 */ /* 0x000fe80003800000 */
[----:B------:R1:W-:Y:S01]  /*39e0*/  @!P5 STG.E.U8 desc[UR36][R4.64+0x48], R11 ;  /* 0x0000480b0400d986 */ /* 0x0003e2000c101124 */
[----:B------:R-:W-:Y:S05]  /*39f0*/  @P2 BRA `(.L_x_114) ;  /* 0x00000000000c2947 */ /* 0x000fea0003800000 */
[----:B------:R-:W1:Y:S02]  /*3a00*/  LDG.E.U8 R164, desc[UR36][R2.64+0x49] ;  /* 0x0000492402a47981 */ /* 0x000e64000c1e1100 */
[----:B-1----:R-:W-:-:S05]  /*3a10*/  PRMT R11, R164, 0x8880, RZ ;  /* 0x00008880a40b7816 */ /* 0x002fca00000000ff */
[----:B------:R-:W-:-:S07]  /*3a20*/  IMAD R10, R11, R152, RZ ;  /* 0x000000980b0a7224 */ /* 0x000fce00078e02ff */
.L_x_114:
[----:B------:R-:W-:Y:S05]  /*3a30*/  BSYNC B1 ;  /* 0x0000000000017941 */ /* 0x000fea0003800000 */
.L_x_113:
        /* <DEDUP_REMOVED lines=11> */
.L_x_116:
[----:B------:R-:W-:Y:S05]  /*3af0*/  BSYNC B1 ;  /* 0x0000000000017941 */ /* 0x000fea0003800000 */
.L_x_115:
[----:B-1----:R-:W-:Y:S01]  /*3b00*/  @!P4 IMAD R11, R62, R153, R10 ;  /* 0x000000993e0bc224 */ /* 0x002fe200078e020a */
[----:B------:R-:W-:Y:S04]  /*3b10*/  BSSY B1, `(.L_x_117) ;  /* 0x0000006000017945 */ /* 0x000fe80003800000 */
[----:B------:R1:W-:Y:S01]  /*3b20*/  @!P4 STG.E.U8 desc[UR36][R6.64+0x48], R11 ;  /* 0x0000480b0600c986 */ /* 0x0003e2000c101124 */
[----:B------:R-:W-:Y:S05]  /*3b30*/  @P3 BRA `(.L_x_118) ;  /* 0x00000000000c3947 */ /* 0x000fea0003800000 */
[----:B------:R-:W1:Y:S02]  /*3b40*/  LDG.E.U8 R164, desc[UR36][R8.64+0x49] ;  /* 0x0000492408a47981 */ /* 0x000e64000c1e1100 */
[----:B-1----:R-:W-:-:S05]  /*3b50*/  PRMT R11, R164, 0x8880, RZ ;  /* 0x00008880a40b7816 */ /* 0x002fca00000000ff */
[----:B------:R-:W-:-:S07]  /*3b60*/  IMAD R10, R11, R152, RZ ;  /* 0x000000980b0a7224 */ /* 0x000fce00078e02ff */
.L_x_118:
[----:B------:R-:W-:Y:S05]  /*3b70*/  BSYNC B1 ;  /* 0x0000000000017941 */ /* 0x000fea0003800000 */
.L_x_117:
[----:B------:R-:W-:Y:S01]  /*3b80*/  @!P3 IMAD R63, R63, R153, R10 ;  /* 0x000000993f3fb224 */ /* 0x000fe200078e020a */
[----:B------:R-:W-:Y:S04]  /*3b90*/  BSSY B1, `(.L_x_119) ;  /* 0x0000006000017945 */ /* 0x000fe80003800000 */
[----:B------:R0:W-:Y:S01]  /*3ba0*/  @!P3 STG.E.U8 desc[UR36][R6.64+0x49], R63 ;  /* 0x0000493f0600b986 */ /* 0x0001e2000c101124 */
[----:B------:R-:W-:Y:S05]  /*3bb0*/  @P5 BRA `(.L_x_120) ;  /* 0x00000000000c5947 */ /* 0x000fea0003800000 */
[----:B------:R-:W1:Y:S02]  /*3bc0*/  LDG.E.U8 R164, desc[UR36][R2.64+0x50] ;  /* 0x0000502402a47981 */ /* 0x000e64000c1e1100 */
[----:B-1----:R-:W-:-:S05]  /*3bd0*/  PRMT R11, R164, 0x8880, RZ ;  /* 0x00008880a40b7816 */ /* 0x002fca00000000ff */
[----:B------:R-:W-:-:S07]  /*3be0*/  IMAD R10, R11, R152, RZ ;  /* 0x000000980b0a7224 */ /* 0x000fce00078e02ff */
.L_x_120:
[----:B------:R-:W-:Y:S05]  /*3bf0*/  BSYNC B1 ;  /* 0x0000000000017941 */ /* 0x000fea0003800000 */
.L_x_119:
[----:B-1----:R-:W-:Y:S01]  /*3c00*/  @!P5 IMAD R11, R64, R153, R10 ;  /* 0x00000099400bd224 */ /* 0x002fe200078e020a */
[----:B------:R-:W-:Y:S04]  /*3c10*/  BSSY B1, `(.L_x_121) ;  /* 0x0000006000017945 */ /* 0x000fe80003800000 */
[----:B------:R1:W-:Y:S01]  /*3c20*/  @!P5 STG.E.U8 desc[UR36][R4.64+0x50], R11 ;  /* 0x0000500b0400d986 */ /* 0x0003e2000c101124 */
[----:B------:R-:W-:Y:S05]  /*3c30*/  @P2 BRA `(.L_x_122) ;  /* 0x00000000000c2947 */ /* 0x000fea0003800000 */
[----:B------:R-:W1:Y:S02]  /*3c40*/  LDG.E.U8 R164, desc[UR36][R2.64+0x51] ;  /* 0x0000512402a47981 */ /* 0x000e64000c1e1100 */
[----:B-1----:R-:W-:-:S05]  /*3c50*/  PRMT R11, R164, 0x8880, RZ ;  /* 0x00008880a40b7816 */ /* 0x002fca00000000ff */
[----:B------:R-:W-:-:S07]  /*3c60*/  IMAD R10, R11, R152, RZ ;  /* 0x000000980b0a7224 */ /* 0x000fce00078e02ff */
.L_x_122:
[----:B------:R-:W-:Y:S05]  /*3c70*/  BSYNC B1 ;  /* 0x0000000000017941 */ /* 0x000fea0003800000 */
.L_x_121:
        /* <DEDUP_REMOVED lines=11> */
.L_x_124:
[----:B------:R-:W-:Y:S05]  /*3d30*/  BSYNC B1 ;  /* 0x0000000000017941 */ /* 0x000fea0003800000 */
.L_x_123:
[----:B-1----:R-:W-:Y:S01]  /*3d40*/  @!P4 IMAD R11, R66, R153, R10 ;  /* 0x00000099420bc224 */ /* 0x002fe200078e020a */
[----:B------:R-:W-:Y:S04]  /*3d50*/  BSSY B1, `(.L_x_125) ;  /* 0x0000006000017945 */ /* 0x000fe80003800000 */
[----:B------:R1:W-:Y:S01]  /*3d60*/  @!P4 STG.E.U8 desc[UR36][R6.64+0x50], R11 ;  /* 0x0000500b0600c986 */ /* 0x0003e2000c101124 */
[----:B------:R-:W-:Y:S05]  /*3d70*/  @P3 BRA `(.L_x_126) ;  /* 0x00000000000c3947 */ /* 0x000fea0003800000 */
[----:B------:R-:W1:Y:S02]  /*3d80*/  LDG.E.U8 R164, desc[UR36][R8.64+0x51] ;  /* 0x0000512408a47981 */ /* 0x000e64000c1e1100 */
[----:B-1----:R-:W-:-:S05]  /*3d90*/  PRMT R11, R164, 0x8880, RZ ;  /* 0x00008880a40b7816 */ /* 0x002fca00000000ff */
[----:B------:R-:W-:-:S07]  /*3da0*/  IMAD R10, R11, R152, RZ ;  /* 0x000000980b0a7224 */ /* 0x000fce00078e02ff */
.L_x_126:
[----:B------:R-:W-:Y:S05]  /*3db0*/  BSYNC B1 ;  /* 0x0000000000017941 */ /* 0x000fea0003800000 */
.L_x_125:
[----:B------:R-:W-:Y:S01]  /*3dc0*/  @!P3 IMAD R67, R67, R153, R10 ;  /* 0x000000994343b224 */ /* 0x000fe200078e020a */
[----:B------:R-:W-:Y:S04]  /*3dd0*/  BSSY B1, `(.L_x_127) ;  /* 0x0000006000017945 */ /* 0x000fe80003800000 */
[----:B------:R0:W-:Y:S01]  /*3de0*/  @!P3 STG.E.U8 desc[UR36][R6.64+0x51], R67 ;  /* 0x000051430600b986 */ /* 0x0001e2000c101124 */
[----:B------:R-:W-:Y:S05]  /*3df0*/  @P5 BRA `(.L_x_128) ;  /* 0x00000000000c5947 */ /* 0x000fea0003800000 */
[----:B------:R-:W1:Y:S02]  /*3e00*/  LDG.E.U8 R164, desc[UR36][R2.64+0x58] ;  /* 0x0000582402a47981 */ /* 0x000e64000c1e1100 */
[----:B-1----:R-:W-:-:S05]  /*3e10*/  PRMT R11, R164, 0x8880, RZ ;  /* 0x00008880a40b7816 */ /* 0x002fca00000000ff */
[----:B------:R-:W-:-:S07]  /*3e20*/  IMAD R10, R11, R152, RZ ;  /* 0x000000980b0a7224 */ /* 0x000fce00078e02ff */
.L_x_128:
[----:B------:R-:W-:Y:S05]  /*3e30*/  BSYNC B1 ;  /* 0x0000000000017941 */ /* 0x000fea0003800000 */
.L_x_127:
[----:B-1----:R-:W-:Y:S01]  /*3e40*/  @!P5 IMAD R11, R68, R153, R10 ;  /* 0x00000099440bd224 */ /* 0x002fe200078e020a */
[----:B------:R-:W-:Y:S04]  /*3e50*/  BSSY B1, `(.L_x_129) ;  /* 0x0000006000017945 */ /* 0x000fe80003800000 */
[----:B------:R1:W-:Y:S01]  /*3e60*/  @!P5 STG.E.U8 desc[UR36][R4.64+0x58], R11 ;  /* 0x0000580b0400d986 */ /* 0x0003e2000c101124 */
[----:B------:R-:W-:Y:S05]  /*3e70*/  @P2 BRA `(.L_x_130) ;  /* 0x00000000000c2947 */ /* 0x000fea0003800000 */
[----:B------:R-:W1:Y:S02]  /*3e80*/  LDG.E.U8 R164, desc[UR36][R2.64+0x59] ;  /* 0x0000592402a47981 */ /* 0x000e64000c1e1100 */
[----:B-1----:R-:W-:-:S05]  /*3e90*/  PRMT R11, R164, 0x8880, RZ ;  /* 0x00008880a40b7816 */ /* 0x002fca00000000ff */
[----:B------:R-:W-:-:S07]  /*3ea0*/  IMAD R10, R11, R152, RZ ;  /* 0x000000980b0a7224 */ /* 0x000fce00078e02ff */
.L_x_130:
[----:B------:R-:W-:Y:S05]  /*3eb0*/  BSYNC B1 ;  /* 0x0000000000017941 */ /* 0x000fea0003800000 */
.L_x_129:
        /* <DEDUP_REMOVED lines=11> */
.L_x_132:
[----:B------:R-:W-:Y:S05]  /*3f70*/  BSYNC B1 ;  /* 0x0000000000017941 */ /* 0x000fea0003800000 */
.L_x_131:
[----:B-1----:R-:W-:Y:S01]  /*3f80*/  @!P4 IMAD R11, R70, R153, R10 ;  /* 0x00000099460bc224 */ /* 0x002fe200078e020a */
[----:B------:R-:W-:Y:S04]  /*3f90*/  BSSY B1, `(.L_x_133) ;  /* 0x0000006000017945 */ /* 0x000fe80003800000 */
[----:B------:R1:W-:Y:S01]  /*3fa0*/  @!P4 STG.E.U8 desc[UR36][R6.64+0x58], R11 ;  /* 0x0000580b0600c986 */ /* 0x0003e2000c101124 */
[----:B------:R-:W-:Y:S05]  /*3fb0*/  @P3 BRA `(.L_x_134) ;  /* 0x00000000000c3947 */ /* 0x000fea0003800000 */
[----:B------:R-:W1:Y:S02]  /*3fc0*/  LDG.E.U8 R164, desc[UR36][R8.64+0x59] ;  /* 0x0000592408a47981 */ /* 0x000e64000c1e1100 */
[----:B-1----:R-:W-:-:S05]  /*3fd0*/  PRMT R11, R164, 0x8880, RZ ;  /* 0x00008880a40b7816 */ /* 0x002fca00000000ff */
[----:B------:R-:W-:-:S07]  /*3fe0*/  IMAD R10, R11, R152, RZ ;  /* 0x000000980b0a7224 */ /* 0x000fce00078e02ff */
.L_x_134:
[----:B------:R-:W-:Y:S05]  /*3ff0*/  BSYNC B1 ;  /* 0x0000000000017941 */ /* 0x000fea0003800000 */
.L_x_133:
[----:B------:R-:W-:Y:S01]  /*4000*/  @!P3 IMAD R71, R71, R153, R10 ;  /* 0x000000994747b224 */ /* 0x000fe200078e020a */
[----:B------:R-:W-:Y:S04]  /*4010*/  BSSY B1, `(.L_x_135) ;  /* 0x0000006000017945 */ /* 0x000fe80003800000 */
[----:B------:R0:W-:Y:S01]  /*4020*/  @!P3 STG.E.U8 desc[UR36][R6.64+0x59], R71 ;  /* 0x000059470600b986 */ /* 0x0001e2000c101124 */
[----:B------:R-:W-:Y:S05]  /*4030*/  @P5 BRA `(.L_x_136) ;  /* 0x00000000000c5947 */ /* 0x000fea0003800000 */
[----:B------:R-:W1:Y:S02]  /*4040*/  LDG.E.U8 R164, desc[UR36][R2.64+0x60] ;  /* 0x0000602402a47981 */ /* 0x000e64000c1e1100 */
[----:B-1----:R-:W-:-:S05]  /*4050*/  PRMT R11, R164, 0x8880, RZ ;  /* 0x00008880a40b7816 */ /* 0x002fca00000000ff */
[----:B------:R-:W-:-:S07]  /*4060*/  IMAD R10, R11, R152, RZ ;  /* 0x000000980b0a7224 */ /* 0x000fce00078e02ff */
.L_x_136:
[----:B------:R-:W-:Y:S05]  /*4070*/  BSYNC B1 ;  /* 0x0000000000017941 */ /* 0x000fea0003800000 */
.L_x_135:
[----:B-1----:R-:W-:Y:S01]  /*4080*/  @!P5 IMAD R11, R72, R153, R10 ;  /* 0x00000099480bd224 */ /* 0x002fe200078e020a */
[----:B------:R-:W-:Y:S04]  /*4090*/  BSSY B1, `(.L_x_137) ;  /* 0x0000006000017945 */ /* 0x000fe80003800000 */
[----:B------:R1:W-:Y:S01]  /*40a0*/  @!P5 STG.E.U8 desc[UR36][R4.64+0x60], R11 ;  /* 0x0000600b0400d986 */ /* 0x0003e2000c101124 */
[----:B------:R-:W-:Y:S05]  /*40b0*/  @P2 BRA `(.L_x_138) ;  /* 0x00000000000c2947 */ /* 0x000fea0003800000 */
[----:B------:R-:W1:Y:S02]  /*40c0*/  LDG.E.U8 R164, desc[UR36][R2.64+0x61] ;  /* 0x0000612402a47981 */ /* 0x000e64000c1e1100 */
[----:B-1----:R-:W-:-:S05]  /*40d0*/  PRMT R11, R164, 0x8880, RZ ;  /* 0x00008880a40b7816 */ /* 0x002fca00000000ff */
[----:B------:R-:W-:-:S07]  /*40e0*/  IMAD R10, R11, R152, RZ ;  /* 0x000000980b0a7224 */ /* 0x000fce00078e02ff */
.L_x_138:
[----:B------:R-:W-:Y:S05]  /*40f0*/  BSYNC B1 ;  /* 0x0000000000017941 */ /* 0x000fea0003800000 */
.L_x_137:
        /* <DEDUP_REMOVED lines=11> */
.L_x_140:
[----:B------:R-:W-:Y:S05]  /*41b0*/  BSYNC B1 ;  /* 0x0000000000017941 */ /* 0x000fea0003800000 */
.L_x_139:
[----:B-1----:R-:W-:Y:S01]  /*41c0*/  @!P4 IMAD R11, R74, R153, R10 ;  /* 0x000000994a0bc224 */ /* 0x002fe200078e020a */
[----:B------:R-:W-:Y:S04]  /*41d0*/  BSSY B1, `(.L_x_141) ;  /* 0x0000006000017945 */ /* 0x000fe80003800000 */
[----:B------:R1:W-:Y:S01]  /*41e0*/  @!P4 STG.E.U8 desc[UR36][R6.64+0x60], R11 ;  /* 0x0000600b0600c986 */ /* 0x0003e2000c101124 */
[----:B------:R-:W-:Y:S05]  /*41f0*/  @P3 BRA `(.L_x_142) ;  /* 0x00000000000c3947 */ /* 0x000fea0003800000 */
[----:B------:R-:W1:Y:S02]  /*4200*/  LDG.E.U8 R164, desc[UR36][R8.64+0x61] ;  /* 0x0000612408a47981 */ /* 0x000e64000c1e1100 */
[----:B-1----:R-:W-:-:S05]  /*4210*/  PRMT R11, R164, 0x8880, RZ ;  /* 0x00008880a40b7816 */ /* 0x002fca00000000ff */
[----:B------:R-:W-:-:S07]  /*4220*/  IMAD R10, R11, R152, RZ ;  /* 0x000000980b0a7224 */ /* 0x000fce00078e02ff */
.L_x_142:
[----:B------:R-:W-:Y:S05]  /*4230*/  BSYNC B1 ;  /* 0x0000000000017941 */ /* 0x000fea0003800000 */
.L_x_141:
[----:B------:R-:W-:Y:S01]  /*4240*/  @!P3 IMAD R75, R75, R153, R10 ;  /* 0x000000994b4bb224 */ /* 0x000fe200078e020a */
[----:B------:R-:W-:Y:S04]  /*4250*/  BSSY B1, `(.L_x_143) ;  /* 0x0000006000017945 */ /* 0x000fe80003800000 */
[----:B------:R0:W-:Y:S01]  /*4260*/  @!P3 STG.E.U8 desc[UR36][R6.64+0x61], R75 ;  /* 0x0000614b0600b986 */ /* 0x0001e2000c101124 */
[----:B------:R-:W-:Y:S05]  /*4270*/  @P5 BRA `(.L_x_144) ;  /* 0x00000000000c5947 */ /* 0x000fea0003800000 */
[----:B------:R-:W1:Y:S02]  /*4280*/  LDG.E.U8 R164, desc[UR36][R2.64+0x68] ;  /* 0x0000682402a47981 */ /* 0x000e64000c1e1100 */
[----:B-1----:R-:W-:-:S05]  /*4290*/  PRMT R11, R164, 0x8880, RZ ;  /* 0x00008880a40b7816 */ /* 0x002fca00000000ff */
[----:B------:R-:W-:-:S07]  /*42a0*/  IMAD R10, R11, R152, RZ ;  /* 0x000000980b0a7224 */ /* 0x000fce00078e02ff */
.L_x_144:
[----:B------:R-:W-:Y:S05]  /*42b0*/  BSYNC B1 ;  /* 0x0000000000017941 */ /* 0x000fea0003800000 */
.L_x_143:
[----:B-1----:R-:W-:Y:S01]  /*42c0*/  @!P5 IMAD R11, R76, R153, R10 ;  /* 0x000000994c0bd224 */ /* 0x002fe200078e020a */
[----:B------:R-:W-:Y:S04]  /*42d0*/  BSSY B1, `(.L_x_145) ;  /* 0x0000006000017945 */ /* 0x000fe80003800000 */
[----:B------:R1:W-:Y:S01]  /*42e0*/  @!P5 STG.E.U8 desc[UR36][R4.64+0x68], R11 ;  /* 0x0000680b0400d986 */ /* 0x0003e2000c101124 */
[----:B------:R-:W-:Y:S05]  /*42f0*/  @P2 BRA `(.L_x_146) ;  /* 0x00000000000c2947 */ /* 0x000fea0003800000 */
[----:B------:R-:W1:Y:S02]  /*4300*/  LDG.E.U8 R164, desc[UR36][R2.64+0x69] ;  /* 0x0000692402a47981 */ /* 0x000e64000c1e1100 */
[----:B-1----:R-:W-:-:S05]  /*4310*/  PRMT R11, R164, 0x8880, RZ ;  /* 0x00008880a40b7816 */ /* 0x002fca00000000ff */
[----:B------:R-:W-:-:S07]  /*4320*/  IMAD R10, R11, R152, RZ ;  /* 0x000000980b0a7224 */ /* 0x000fce00078e02ff */
.L_x_146:
[----:B------:R-:W-:Y:S05]  /*4330*/  BSYNC B1 ;  /* 0x0000000000017941 */ /* 0x000fea0003800000 */
.L_x_145:
        /* <DEDUP_REMOVED lines=11> */
.L_x_148:
[----:B------:R-:W-:Y:S05]  /*43f0*/  BSYNC B1 ;  /* 0x0000000000017941 */ /* 0x000fea0003800000 */
.L_x_147:
[----:B-1----:R-:W-:Y:S01]  /*4400*/  @!P4 IMAD R11, R78, R153, R10 ;  /* 0x000000994e0bc224 */ /* 0x002fe200078e020a */
[----:B------:R-:W-:Y:S04]  /*4410*/  BSSY B1, `(.L_x_149) ;  /* 0x0000006000017945 */ /* 0x000fe80003800000 */
[----:B------:R1:W-:Y:S01]  /*4420*/  @!P4 STG.E.U8 desc[UR36][R6.64+0x68], R11 ;  /* 0x0000680b0600c986 */ /* 0x0003e2000c101124 */
[----:B------:R-:W-:Y:S05]  /*4430*/  @P3 BRA `(.L_x_150) ;  /* 0x00000000000c3947 */ /* 0x000fea0003800000 */
[----:B------:R-:W1:Y:S02]  /*4440*/  LDG.E.U8 R164, desc[UR36][R8.64+0x69] ;  /* 0x0000692408a47981 */ /* 0x000e64000c1e1100 */
[----:B-1----:R-:W-:-:S05]  /*4450*/  PRMT R11, R164, 0x8880, RZ ;  /* 0x00008880a40b7816 */ /* 0x002fca00000000ff */
[----:B------:R-:W-:-:S07]  /*4460*/  IMAD R10, R11, R152, RZ ;  /* 0x000000980b0a7224 */ /* 0x000fce00078e02ff */
.L_x_150:
[----:B------:R-:W-:Y:S05]  /*4470*/  BSYNC B1 ;  /* 0x0000000000017941 */ /* 0x000fea0003800000 */
.L_x_149:
[----:B------:R-:W-:Y:S01]  /*4480*/  @!P3 IMAD R79, R79, R153, R10 ;  /* 0x000000994f4fb224 */ /* 0x000fe200078e020a */
[----:B------:R-:W-:Y:S04]  /*4490*/  BSSY B1, `(.L_x_151) ;  /* 0x0000006000017945 */ /* 0x000fe80003800000 */
[----:B------:R0:W-:Y:S01]  /*44a0*/  @!P3 STG.E.U8 desc[UR36][R6.64+0x69], R79 ;  /* 0x0000694f0600b986 */ /* 0x0001e2000c101124 */
[----:B------:R-:W-:Y:S05]  /*44b0*/  @P5 BRA `(.L_x_152) ;  /* 0x00000000000c5947 */ /* 0x000fea0003800000 */
[----:B------:R-:W1:Y:S02]  /*44c0*/  LDG.E.U8 R164, desc[UR36][R2.64+0x70] ;  /* 0x0000702402a47981 */ /* 0x000e64000c1e1100 */
[----:B-1----:R-:W-:-:S05]  /*44d0*/  PRMT R11, R164, 0x8880, RZ ;  /* 0x00008880a40b7816 */ /* 0x002fca00000000ff */
[----:B------:R-:W-:-:S07]  /*44e0*/  IMAD R10, R11, R152, RZ ;  /* 0x000000980b0a7224 */ /* 0x000fce00078e02ff */
.L_x_152:
[----:B------:R-:W-:Y:S05]  /*44f0*/  BSYNC B1 ;  /* 0x0000000000017941 */ /* 0x000fea0003800000 */
.L_x_151:
[----:B-1----:R-:W-:Y:S01]  /*4500*/  @!P5 IMAD R11, R80, R153, R10 ;  /* 0x00000099500bd224 */ /* 0x002fe200078e020a */
[----:B------:R-:W-:Y:S04]  /*4510*/  BSSY B1, `(.L_x_153) ;  /* 0x0000006000017945 */ /* 0x000fe80003800000 */
[----:B------:R1:W-:Y:S01]  /*4520*/  @!P5 STG.E.U8 desc[UR36][R4.64+0x70], R11 ;  /* 0x0000700b0400d986 */ /* 0x0003e2000c101124 */
[----:B------:R-:W-:Y:S05]  /*4530*/  @P2 BRA `(.L_x_154) ;  /* 0x00000000000c2947 */ /* 0x000fea0003800000 */
[----:B------:R-:W1:Y:S02]  /*4540*/  LDG.E.U8 R164, desc[UR36][R2.64+0x71] ;  /* 0x0000712402a47981 */ /* 0x000e64000c1e1100 */
[----:B-1----:R-:W-:-:S05]  /*4550*/  PRMT R11, R164, 0x8880, RZ ;  /* 0x00008880a40b7816 */ /* 0x002fca00000000ff */
[----:B------:R-:W-:-:S07]  /*4560*/  IMAD R10, R11, R152, RZ ;  /* 0x000000980b0a7224 */ /* 0x000fce00078e02ff */
.L_x_154:
[----:B------:R-:W-:Y:S05]  /*4570*/  BSYNC B1 ;  /* 0x0000000000017941 */ /* 0x000fea0003800000 */
.L_x_153:
        /* <DEDUP_REMOVED lines=11> */
.L_x_156:
[----:B------:R-:W-:Y:S05]  /*4630*/  BSYNC B1 ;  /* 0x0000000000017941 */ /* 0x000fea0003800000 */
.L_x_155:
[----:B-1----:R-:W-:Y:S01]  /*4640*/  @!P4 IMAD R11, R82, R153, R10 ;  /* 0x00000099520bc224 */ /* 0x002fe200078e020a */
[----:B------:R-:W-:Y:S04]  /*4650*/  BSSY B1, `(.L_x_157) ;  /* 0x0000006000017945 */ /* 0x000fe80003800000 */
[----:B------:R1:W-:Y:S01]  /*4660*/  @!P4 STG.E.U8 desc[UR36][R6.64+0x70], R11 ;  /* 0x0000700b0600c986 */ /* 0x0003e2000c101124 */
[----:B------:R-:W-:Y:S05]  /*4670*/  @P3 BRA `(.L_x_158) ;  /* 0x00000000000c3947 */ /* 0x000fea0003800000 */
[----:B------:R-:W1:Y:S02]  /*4680*/  LDG.E.U8 R164, desc[UR36][R8.64+0x71] ;  /* 0x0000712408a47981 */ /* 0x000e64000c1e1100 */
[----:B-1----:R-:W-:-:S05]  /*4690*/  PRMT R11, R164, 0x8880, RZ ;  /* 0x00008880a40b7816 */ /* 0x002fca00000000ff */
[----:B------:R-:W-:-:S07]  /*46a0*/  IMAD R10, R11, R152, RZ ;  /* 0x000000980b0a7224 */ /* 0x000fce00078e02ff */
.L_x_158:
[----:B------:R-:W-:Y:S05]  /*46b0*/  BSYNC B1 ;  /* 0x0000000000017941 */ /* 0x000fea0003800000 */
.L_x_157:
[----:B------:R-:W-:Y:S01]  /*46c0*/  @!P3 IMAD R83, R83, R153, R10 ;  /* 0x000000995353b224 */ /* 0x000fe200078e020a */
[----:B------:R-:W-:Y:S04]  /*46d0*/  BSSY B1, `(.L_x_159) ;  /* 0x0000006000017945 */ /* 0x000fe80003800000 */
[----:B------:R0:W-:Y:S01]  /*46e0*/  @!P3 STG.E.U8 desc[UR36][R6.64+0x71], R83 ;  /* 0x000071530600b986 */ /* 0x0001e2000c101124 */
[----:B------:R-:W-:Y:S05]  /*46f0*/  @P5 BRA `(.L_x_160) ;  /* 0x00000000000c5947 */ /* 0x000fea0003800000 */
[----:B------:R-:W1:Y:S02]  /*4700*/  LDG.E.U8 R164, desc[UR36][R2.64+0x78] ;  /* 0x0000782402a47981 */ /* 0x000e64000c1e1100 */
[----:B-1----:R-:W-:-:S05]  /*4710*/  PRMT R11, R164, 0x8880, RZ ;  /* 0x00008880a40b7816 */ /* 0x002fca00000000ff */
[----:B------:R-:W-:-:S07]  /*4720*/  IMAD R10, R11, R152, RZ ;  /* 0x000000980b0a7224 */ /* 0x000fce00078e02ff */
.L_x_160:
[----:B------:R-:W-:Y:S05]  /*4730*/  BSYNC B1 ;  /* 0x0000000000017941 */ /* 0x000fea0003800000 */
.L_x_159:
[----:B-1----:R-:W-:Y:S01]  /*4740*/  @!P5 IMAD R11, R84, R153, R10 ;  /* 0x00000099540bd224 */ /* 0x002fe200078e020a */
[----:B------:R-:W-:Y:S04]  /*4750*/  BSSY B1, `(.L_x_161) ;  /* 0x0000006000017945 */ /* 0x000fe80003800000 */
[----:B------:R1:W-:Y:S01]  /*4760*/  @!P5 STG.E.U8 desc[UR36][R4.64+0x78], R11 ;  /* 0x0000780b0400d986 */ /* 0x0003e2000c101124 */
[----:B------:R-:W-:Y:S05]  /*4770*/  @P2 BRA `(.L_x_162) ;  /* 0x00000000000c2947 */ /* 0x000fea0003800000 */
[----:B------:R-:W1:Y:S02]  /*4780*/  LDG.E.U8 R164, desc[UR36][R2.64+0x79] ;  /* 0x0000792402a47981 */ /* 0x000e64000c1e1100 */
[----:B-1----:R-:W-:-:S05]  /*4790*/  PRMT R11, R164, 0x8880, RZ ;  /* 0x00008880a40b7816 */ /* 0x002fca00000000ff */
[----:B------:R-:W-:-:S07]  /*47a0*/  IMAD R10, R11, R152, RZ ;  /* 0x000000980b0a7224 */ /* 0x000fce00078e02ff */
.L_x_162:
[----:B------:R-:W-:Y:S05]  /*47b0*/  BSYNC B1 ;  /* 0x0000000000017941 */ /* 0x000fea0003800000 */
.L_x_161:
        /* <DEDUP_REMOVED lines=11> */
.L_x_164:
[----:B------:R-:W-:Y:S05]  /*4870*/  BSYNC B1 ;  /* 0x0000000000017941 */ /* 0x000fea0003800000 */
.L_x_163:
[----:B-1----:R-:W-:Y:S01]  /*4880*/  @!P4 IMAD R11, R86, R153, R10 ;  /* 0x00000099560bc224 */ /* 0x002fe200078e020a */
[----:B------:R-:W-:Y:S04]  /*4890*/  BSSY B1, `(.L_x_165) ;  /* 0x0000006000017945 */ /* 0x000fe80003800000 */
[----:B------:R1:W-:Y:S01]  /*48a0*/  @!P4 STG.E.U8 desc[UR36][R6.64+0x78], R11 ;  /* 0x0000780b0600c986 */ /* 0x0003e2000c101124 */
[----:B------:R-:W-:Y:S05]  /*48b0*/  @P3 BRA `(.L_x_166) ;  /* 0x00000000000c3947 */ /* 0x000fea0003800000 */
[----:B------:R-:W1:Y:S02]  /*48c0*/  LDG.E.U8 R164, desc[UR36][R8.64+0x79] ;  /* 0x0000792408a47981 */ /* 0x000e64000c1e1100 */
[----:B-1----:R-:W-:-:S05]  /*48d0*/  PRMT R11, R164, 0x8880, RZ ;  /* 0x00008880a40b7816 */ /* 0x002fca00000000ff */
[----:B------:R-:W-:-:S07]  /*48e0*/  IMAD R10, R11, R152, RZ ;  /* 0x000000980b0a7224 */ /* 0x000fce00078e02ff */
.L_x_166:
[----:B------:R-:W-:Y:S05]  /*48f0*/  BSYNC B1 ;  /* 0x0000000000017941 */ /* 0x000fea0003800000 */
.L_x_165:
[----:B------:R-:W-:Y:S01]  /*4900*/  @!P3 IMAD R87, R87, R153, R10 ;  /* 0x000000995757b224 */ /* 0x000fe200078e020a */
[----:B------:R-:W-:Y:S04]  /*4910*/  BSSY B1, `(.L_x_167) ;  /* 0x0000006000017945 */ /* 0x000fe80003800000 */
[----:B------:R0:W-:Y:S01]  /*4920*/  @!P3 STG.E.U8 desc[UR36][R6.64+0x79], R87 ;  /* 0x000079570600b986 */ /* 0x0001e2000c101124 */
[----:B------:R-:W-:Y:S05]  /*4930*/  @P5 BRA `(.L_x_168) ;  /* 0x00000000000c5947 */ /* 0x000fea0003800000 */
[----:B------:R-:W1:Y:S02]  /*4940*/  LDG.E.U8 R164, desc[UR36][R2.64+0x80] ;  /* 0x0000802402a47981 */ /* 0x000e64000c1e1100 */
[----:B-1----:R-:W-:-:S05]  /*4950*/  PRMT R11, R164, 0x8880, RZ ;  /* 0x00008880a40b7816 */ /* 0x002fca00000000ff */
[----:B------:R-:W-:-:S07]  /*4960*/  IMAD R10, R11, R152, RZ ;  /* 0x000000980b0a7224 */ /* 0x000fce00078e02ff */
.L_x_168:
[----:B------:R-:W-:Y:S05]  /*4970*/  BSYNC B1 ;  /* 0x0000000000017941 */ /* 0x000fea0003800000 */
.L_x_167:
[----:B-1----:R-:W-:Y:S01]  /*4980*/  @!P5 IMAD R11, R88, R153, R10 ;  /* 0x00000099580bd224 */ /* 0x002fe200078e020a */
[----:B------:R-:W-:Y:S04]  /*4990*/  BSSY B1, `(.L_x_169) ;  /* 0x0000006000017945 */ /* 0x000fe80003800000 */
[----:B------:R1:W-:Y:S01]  /*49a0*/  @!P5 STG.E.U8 desc[UR36][R4.64+0x80], R11 ;  /* 0x0000800b0400d986 */ /* 0x0003e2000c101124 */
[----:B------:R-:W-:Y:S05]  /*49b0*/  @P2 BRA `(.L_x_170) ;  /* 0x00000000000c2947 */ /* 0x000fea0003800000 */
[----:B------:R-:W1:Y:S02]  /*49c0*/  LDG.E.U8 R164, desc[UR36][R2.64+0x81] ;  /* 0x0000812402a47981 */ /* 0x000e64000c1e1100 */
[----:B-1----:R-:W-:-:S05]  /*49d0*/  PRMT R11, R164, 0x8880, RZ ;  /* 0x00008880a40b7816 */ /* 0x002fca00000000ff */
[----:B------:R-:W-:-:S07]  /*49e0*/  IMAD R10, R11, R152, RZ ;  /* 0x000000980b0a7224 */ /* 0x000fce00078e02ff */
.L_x_170:
[----:B------:R-:W-:Y:S05]  /*49f0*/  BSYNC B1 ;  /* 0x0000000000017941 */ /* 0x000fea0003800000 */
.L_x_169:
        /* <DEDUP_REMOVED lines=11> */
.L_x_172:
[----:B------:R-:W-:Y:S05]  /*4ab0*/  BSYNC B1 ;  /* 0x0000000000017941 */ /* 0x000fea0003800000 */
.L_x_171:
[----:B-1----:R-:W-:Y:S01]  /*4ac0*/  @!P4 IMAD R11, R90, R153, R10 ;  /* 0x000000995a0bc224 */ /* 0x002fe200078e020a */
[----:B------:R-:W-:Y:S04]  /*4ad0*/  BSSY B1, `(.L_x_173) ;  /* 0x0000006000017945 */ /* 0x000fe80003800000 */
[----:B------:R1:W-:Y:S01]  /*4ae0*/  @!P4 STG.E.U8 desc[UR36][R6.64+0x80], R11 ;  /* 0x0000800b0600c986 */ /* 0x0003e2000c101124 */
[----:B------:R-:W-:Y:S05]  /*4af0*/  @P3 BRA `(.L_x_174) ;  /* 0x00000000000c3947 */ /* 0x000fea0003800000 */
[----:B------:R-:W1:Y:S02]  /*4b00*/  LDG.E.U8 R164, desc[UR36][R8.64+0x81] ;  /* 0x0000812408a47981 */ /* 0x000e64000c1e1100 */
[----:B-1----:R-:W-:-:S05]  /*4b10*/  PRMT R11, R164, 0x8880, RZ ;  /* 0x00008880a40b7816 */ /* 0x002fca00000000ff */
[----:B------:R-:W-:-:S07]  /*4b20*/  IMAD R10, R11, R152, RZ ;  /* 0x000000980b0a7224 */ /* 0x000fce00078e02ff */
.L_x_174:
[----:B------:R-:W-:Y:S05]  /*4b30*/  BSYNC B1 ;  /* 0x0000000000017941 */ /* 0x000fea0003800000 */
.L_x_173:
[----:B------:R-:W-:Y:S01]  /*4b40*/  @!P3 IMAD R91, R91, R153, R10 ;  /* 0x000000995b5bb224 */ /* 0x000fe200078e020a */
[----:B------:R-:W-:Y:S04]  /*4b50*/  BSSY B1, `(.L_x_175) ;  /* 0x0000006000017945 */ /* 0x000fe80003800000 */
[----:B------:R0:W-:Y:S01]  /*4b60*/  @!P3 STG.E.U8 desc[UR36][R6.64+0x81], R91 ;  /* 0x0000815b0600b986 */ /* 0x0001e2000c101124 */
[----:B------:R-:W-:Y:S05]  /*4b70*/  @P5 BRA `(.L_x_176) ;  /* 0x00000000000c5947 */ /* 0x000fea0003800000 */
[----:B------:R-:W1:Y:S02]  /*4b80*/  LDG.E.U8 R164, desc[UR36][R2.64+0x88] ;  /* 0x0000882402a47981 */ /* 0x000e64000c1e1100 */
[----:B-1----:R-:W-:-:S05]  /*4b90*/  PRMT R11, R164, 0x8880, RZ ;  /* 0x00008880a40b7816 */ /* 0x002fca00000000ff */
[----:B------:R-:W-:-:S07]  /*4ba0*/  IMAD R10, R11, R152, RZ ;  /* 0x000000980b0a7224 */ /* 0x000fce00078e02ff */
.L_x_176:
[----:B------:R-:W-:Y:S05]  /*4bb0*/  BSYNC B1 ;  /* 0x0000000000017941 */ /* 0x000fea0003800000 */
.L_x_175:
[----:B-1----:R-:W-:Y:S01]  /*4bc0*/  @!P5 IMAD R11, R92, R153, R10 ;  /* 0x000000995c0bd224 */ /* 0x002fe200078e020a */
[----:B------:R-:W-:Y:S04]  /*4bd0*/  BSSY B1, `(.L_x_177) ;  /* 0x0000006000017945 */ /* 0x000fe80003800000 */
[----:B------:R1:W-:Y:S01]  /*4be0*/  @!P5 STG.E.U8 desc[UR36][R4.64+0x88], R11 ;  /* 0x0000880b0400d986 */ /* 0x0003e2000c101124 */
[----:B------:R-:W-:Y:S05]  /*4bf0*/  @P2 BRA `(.L_x_178) ;  /* 0x00000000000c2947 */ /* 0x000fea0003800000 */
[----:B------:R-:W1:Y:S02]  /*4c00*/  LDG.E.U8 R164, desc[UR36][R2.64+0x89] ;  /* 0x0000892402a47981 */ /* 0x000e64000c1e1100 */
[----:B-1----:R-:W-:-:S05]  /*4c10*/  PRMT R11, R164, 0x8880, RZ ;  /* 0x00008880a40b7816 */ /* 0x002fca00000000ff */
[----:B------:R-:W-:-:S07]  /*4c20*/  IMAD R10, R11, R152, RZ ;  /* 0x000000980b0a7224 */ /* 0x000fce00078e02ff */
.L_x_178:
[----:B------:R-:W-:Y:S05]  /*4c30*/  BSYNC B1 ;  /* 0x0000000000017941 */ /* 0x000fea0003800000 */
.L_x_177:
        /* <DEDUP_REMOVED lines=11> */
.L_x_180:
[----:B------:R-:W-:Y:S05]  /*4cf0*/  BSYNC B1 ;  /* 0x0000000000017941 */ /* 0x000fea0003800000 */
.L_x_179:
[----:B-1----:R-:W-:Y:S01]  /*4d00*/  @!P4 IMAD R11, R94, R153, R10 ;  /* 0x000000995e0bc224 */ /* 0x002fe200078e020a */
[----:B------:R-:W-:Y:S04]  /*4d10*/  BSSY B1, `(.L_x_181) ;  /* 0x0000006000017945 */ /* 0x000fe80003800000 */
[----:B------:R1:W-:Y:S01]  /*4d20*/  @!P4 STG.E.U8 desc[UR36][R6.64+0x88], R11 ;  /* 0x0000880b0600c986 */ /* 0x0003e2000c101124 */
[----:B------:R-:W-:Y:S05]  /*4d30*/  @P3 BRA `(.L_x_182) ;  /* 0x00000000000c3947 */ /* 0x000fea0003800000 */
[----:B------:R-:W1:Y:S02]  /*4d40*/  LDG.E.U8 R164, desc[UR36][R8.64+0x89] ;  /* 0x0000892408a47981 */ /* 0x000e64000c1e1100 */
[----:B-1----:R-:W-:-:S05]  /*4d50*/  PRMT R11, R164, 0x8880, RZ ;  /* 0x00008880a40b7816 */ /* 0x002fca00000000ff */
[----:B------:R-:W-:-:S07]  /*4d60*/  IMAD R10, R11, R152, RZ ;  /* 0x000000980b0a7224 */ /* 0x000fce00078e02ff */
.L_x_182:
[----:B------:R-:W-:Y:S05]  /*4d70*/  BSYNC B1 ;  /* 0x0000000000017941 */ /* 0x000fea0003800000 */
.L_x_181:
[----:B------:R-:W-:Y:S01]  /*4d80*/  @!P3 IMAD R95, R95, R153, R10 ;  /* 0x000000995f5fb224 */ /* 0x000fe200078e020a */
[----:B------:R-:W-:Y:S04]  /*4d90*/  BSSY B1, `(.L_x_183) ;  /* 0x0000006000017945 */ /* 0x000fe80003800000 */
[----:B------:R0:W-:Y:S01]  /*4da0*/  @!P3 STG.E.U8 desc[UR36][R6.64+0x89], R95 ;  /* 0x0000895f0600b986 */ /* 0x0001e2000c101124 */
[----:B------:R-:W-:Y:S05]  /*4db0*/  @P5 BRA `(.L_x_184) ;  /* 0x00000000000c5947 */ /* 0x000fea0003800000 */
[----:B------:R-:W1:Y:S02]  /*4dc0*/  LDG.E.U8 R164, desc[UR36][R2.64+0x90] ;  /* 0x0000902402a47981 */ /* 0x000e64000c1e1100 */
[----:B-1----:R-:W-:-:S05]  /*4dd0*/  PRMT R11, R164, 0x8880, RZ ;  /* 0x00008880a40b7816 */ /* 0x002fca00000000ff */
[----:B------:R-:W-:-:S07]  /*4de0*/  IMAD R10, R11, R152, RZ ;  /* 0x000000980b0a7224 */ /* 0x000fce00078e02ff */
.L_x_184:
[----:B------:R-:W-:Y:S05]  /*4df0*/  BSYNC B1 ;  /* 0x0000000000017941 */ /* 0x000fea0003800000 */
.L_x_183:
[----:B-1----:R-:W-:Y:S01]  /*4e00*/  @!P5 IMAD R11, R96, R153, R10 ;  /* 0x00000099600bd224 */ /* 0x002fe200078e020a */
[----:B------:R-:W-:Y:S04]  /*4e10*/  BSSY B1, `(.L_x_185) ;  /* 0x0000006000017945 */ /* 0x000fe80003800000 */
[----:B------:R1:W-:Y:S01]  /*4e20*/  @!P5 STG.E.U8 desc[UR36][R4.64+0x90], R11 ;  /* 0x0000900b0400d986 */ /* 0x0003e2000c101124 */
[----:B------:R-:W-:Y:S05]  /*4e30*/  @P2 BRA `(.L_x_186) ;  /* 0x00000000000c2947 */ /* 0x000fea0003800000 */
[----:B------:R-:W1:Y:S02]  /*4e40*/  LDG.E.U8 R164, desc[UR36][R2.64+0x91] ;  /* 0x0000912402a47981 */ /* 0x000e64000c1e1100 */
[----:B-1----:R-:W-:-:S05]  /*4e50*/  PRMT R11, R164, 0x8880, RZ ;  /* 0x00008880a40b7816 */ /* 0x002fca00000000ff */
[----:B------:R-:W-:-:S07]  /*4e60*/  IMAD R10, R11, R152, RZ ;  /* 0x000000980b0a7224 */ /* 0x000fce00078e02ff */
.L_x_186:
[----:B------:R-:W-:Y:S05]  /*4e70*/  BSYNC B1 ;  /* 0x0000000000017941 */ /* 0x000fea0003800000 */
.L_x_185:
        /* <DEDUP_REMOVED lines=11> */
.L_x_188:
[----:B------:R-:W-:Y:S05]  /*4f30*/  BSYNC B1 ;  /* 0x0000000000017941 */ /* 0x000fea0003800000 */
.L_x_187:
[----:B-1----:R-:W-:Y:S01]  /*4f40*/  @!P4 IMAD R11, R98, R153, R10 ;  /* 0x00000099620bc224 */ /* 0x002fe200078e020a */
[----:B------:R-:W-:Y:S04]  /*4f50*/  BSSY B1, `(.L_x_189) ;  /* 0x0000006000017945 */ /* 0x000fe80003800000 */
[----:B------:R1:W-:Y:S01]  /*4f60*/  @!P4 STG.E.U8 desc[UR36][R6.64+0x90], R11 ;  /* 0x0000900b0600c986 */ /* 0x0003e2000c101124 */
[----:B------:R-:W-:Y:S05]  /*4f70*/  @P3 BRA `(.L_x_190) ;  /* 0x00000000000c3947 */ /* 0x000fea0003800000 */
[----:B------:R-:W1:Y:S02]  /*4f80*/  LDG.E.U8 R164, desc[UR36][R8.64+0x91] ;  /* 0x0000912408a47981 */ /* 0x000e64000c1e1100 */
[----:B-1----:R-:W-:-:S05]  /*4f90*/  PRMT R11, R164, 0x8880, RZ ;  /* 0x00008880a40b7816 */ /* 0x002fca00000000ff */
[----:B------:R-:W-:-:S07]  /*4fa0*/  IMAD R10, R11, R152, RZ ;  /* 0x000000980b0a7224 */ /* 0x000fce00078e02ff */
.L_x_190:
[----:B------:R-:W-:Y:S05]  /*4fb0*/  BSYNC B1 ;  /* 0x0000000000017941 */ /* 0x000fea0003800000 */
.L_x_189:
[----:B------:R-:W-:Y:S01]  /*4fc0*/  @!P3 IMAD R99, R99, R153, R10 ;  /* 0x000000996363b224 */ /* 0x000fe200078e020a */
[----:B------:R-:W-:Y:S04]  /*4fd0*/  BSSY B1, `(.L_x_191) ;  /* 0x0000006000017945 */ /* 0x000fe80003800000 */
[----:B------:R0:W-:Y:S01]  /*4fe0*/  @!P3 STG.E.U8 desc[UR36][R6.64+0x91], R99 ;  /* 0x000091630600b986 */ /* 0x0001e2000c101124 */
[----:B------:R-:W-:Y:S05]  /*4ff0*/  @P5 BRA `(.L_x_192) ;  /* 0x00000000000c5947 */ /* 0x000fea0003800000 */
[----:B------:R-:W1:Y:S02]  /*5000*/  LDG.E.U8 R164, desc[UR36][R2.64+0x98] ;  /* 0x0000982402a47981 */ /* 0x000e64000c1e1100 */
[----:B-1----:R-:W-:-:S05]  /*5010*/  PRMT R11, R164, 0x8880, RZ ;  /* 0x00008880a40b7816 */ /* 0x002fca00000000ff */
[----:B------:R-:W-:-:S07]  /*5020*/  IMAD R10, R11, R152, RZ ;  /* 0x000000980b0a7224 */ /* 0x000fce00078e02ff */
.L_x_192:
[----:B------:R-:W-:Y:S05]  /*5030*/  BSYNC B1 ;  /* 0x0000000000017941 */ /* 0x000fea0003800000 */
.L_x_191:
[----:B-1----:R-:W-:Y:S01]  /*5040*/  @!P5 IMAD R11, R100, R153, R10 ;  /* 0x00000099640bd224 */ /* 0x002fe200078e020a */
[----:B------:R-:W-:Y:S04]  /*5050*/  BSSY B1, `(.L_x_193) ;  /* 0x0000006000017945 */ /* 0x000fe80003800000 */
[----:B------:R1:W-:Y:S01]  /*5060*/  @!P5 STG.E.U8 desc[UR36][R4.64+0x98], R11 ;  /* 0x0000980b0400d986 */ /* 0x0003e2000c101124 */
[----:B------:R-:W-:Y:S05]  /*5070*/  @P2 BRA `(.L_x_194) ;  /* 0x00000000000c2947 */ /* 0x000fea0003800000 */
[----:B------:R-:W1:Y:S02]  /*5080*/  LDG.E.U8 R164, desc[UR36][R2.64+0x99] ;  /* 0x0000992402a47981 */ /* 0x000e64000c1e1100 */
[----:B-1----:R-:W-:-:S05]  /*5090*/  PRMT R11, R164, 0x8880, RZ ;  /* 0x00008880a40b7816 */ /* 0x002fca00000000ff */
[----:B------:R-:W-:-:S07]  /*50a0*/  IMAD R10, R11, R152, RZ ;  /* 0x000000980b0a7224 */ /* 0x000fce00078e02ff */
.L_x_194:
[----:B------:R-:W-:Y:S05]  /*50b0*/  BSYNC B1 ;  /* 0x0000000000017941 */ /* 0x000fea0003800000 */
.L_x_193:
        /* <DEDUP_REMOVED lines=11> */
.L_x_196:
[----:B------:R-:W-:Y:S05]  /*5170*/  BSYNC B1 ;  /* 0x0000000000017941 */ /* 0x000fea0003800000 */
.L_x_195:
[----:B-1----:R-:W-:Y:S01]  /*5180*/  @!P4 IMAD R11, R102, R153, R10 ;  /* 0x00000099660bc224 */ /* 0x002fe200078e020a */
[----:B------:R-:W-:Y:S04]  /*5190*/  BSSY B1, `(.L_x_197) ;  /* 0x0000006000017945 */ /* 0x000fe80003800000 */
[----:B------:R1:W-:Y:S01]  /*51a0*/  @!P4 STG.E.U8 desc[UR36][R6.64+0x98], R11 ;  /* 0x0000980b0600c986 */ /* 0x0003e2000c101124 */
[----:B------:R-:W-:Y:S05]  /*51b0*/  @P3 BRA `(.L_x_198) ;  /* 0x00000000000c3947 */ /* 0x000fea0003800000 */
[----:B------:R-:W1:Y:S02]  /*51c0*/  LDG.E.U8 R164, desc[UR36][R8.64+0x99] ;  /* 0x0000992408a47981 */ /* 0x000e64000c1e1100 */
[----:B-1----:R-:W-:-:S05]  /*51d0*/  PRMT R11, R164, 0x8880, RZ ;  /* 0x00008880a40b7816 */ /* 0x002fca00000000ff */
[----:B------:R-:W-:-:S07]  /*51e0*/  IMAD R10, R11, R152, RZ ;  /* 0x000000980b0a7224 */ /* 0x000fce00078e02ff */
.L_x_198:
[----:B------:R-:W-:Y:S05]  /*51f0*/  BSYNC B1 ;  /* 0x0000000000017941 */ /* 0x000fea0003800000 */
.L_x_197:
[----:B------:R-:W-:Y:S01]  /*5200*/  @!P3 IMAD R103, R103, R153, R10 ;  /* 0x000000996767b224 */ /* 0x000fe200078e020a */
[----:B------:R-:W-:Y:S04]  /*5210*/  BSSY B1, `(.L_x_199) ;  /* 0x0000006000017945 */ /* 0x000fe80003800000 */
[----:B------:R0:W-:Y:S01]  /*5220*/  @!P3 STG.E.U8 desc[UR36][R6.64+0x99], R103 ;  /* 0x000099670600b986 */ /* 0x0001e2000c101124 */
[----:B------:R-:W-:Y:S05]  /*5230*/  @P5 BRA `(.L_x_200) ;  /* 0x00000000000c5947 */ /* 0x000fea0003800000 */
[----:B------:R-:W1:Y:S02]  /*5240*/  LDG.E.U8 R164, desc[UR36][R2.64+0xa0] ;  /* 0x0000a02402a47981 */ /* 0x000e64000c1e1100 */
[----:B-1----:R-:W-:-:S05]  /*5250*/  PRMT R11, R164, 0x8880, RZ ;  /* 0x00008880a40b7816 */ /* 0x002fca00000000ff */
[----:B------:R-:W-:-:S07]  /*5260*/  IMAD R10, R11, R152, RZ ;  /* 0x000000980b0a7224 */ /* 0x000fce00078e02ff */
.L_x_200:
[----:B------:R-:W-:Y:S05]  /*5270*/  BSYNC B1 ;  /* 0x0000000000017941 */ /* 0x000fea0003800000 */
.L_x_199:
[----:B-1----:R-:W-:Y:S01]  /*5280*/  @!P5 IMAD R11, R104, R153, R10 ;  /* 0x00000099680bd224 */ /* 0x002fe200078e020a */
[----:B------:R-:W-:Y:S04]  /*5290*/  BSSY B1, `(.L_x_201) ;  /* 0x0000006000017945 */ /* 0x000fe80003800000 */
[----:B------:R1:W-:Y:S01]  /*52a0*/  @!P5 STG.E.U8 desc[UR36][R4.64+0xa0], R11 ;  /* 0x0000a00b0400d986 */ /* 0x0003e2000c101124 */
[----:B------:R-:W-:Y:S05]  /*52b0*/  @P2 BRA `(.L_x_202) ;  /* 0x00000000000c2947 */ /* 0x000fea0003800000 */
[----:B------:R-:W1:Y:S02]  /*52c0*/  LDG.E.U8 R164, desc[UR36][R2.64+0xa1] ;  /* 0x0000a12402a47981 */ /* 0x000e64000c1e1100 */
[----:B-1----:R-:W-:-:S05]  /*52d0*/  PRMT R11, R164, 0x8880, RZ ;  /* 0x00008880a40b7816 */ /* 0x002fca00000000ff */
[----:B------:R-:W-:-:S07]  /*52e0*/  IMAD R10, R11, R152, RZ ;  /* 0x000000980b0a7224 */ /* 0x000fce00078e02ff */
.L_x_202:
[----:B------:R-:W-:Y:S05]  /*52f0*/  BSYNC B1 ;  /* 0x0000000000017941 */ /* 0x000fea0003800000 */
.L_x_201:
        /* <DEDUP_REMOVED lines=11> */
.L_x_204:
[----:B------:R-:W-:Y:S05]  /*53b0*/  BSYNC B1 ;  /* 0x0000000000017941 */ /* 0x000fea0003800000 */
.L_x_203:
[----:B-1----:R-:W-:Y:S01]  /*53c0*/  @!P4 IMAD R11, R106, R153, R10 ;  /* 0x000000996a0bc224 */ /* 0x002fe200078e020a */
[----:B------:R-:W-:Y:S04]  /*53d0*/  BSSY B1, `(.L_x_205) ;  /* 0x0000006000017945 */ /* 0x000fe80003800000 */
[----:B------:R1:W-:Y:S01]  /*53e0*/  @!P4 STG.E.U8 desc[UR36][R6.64+0xa0], R11 ;  /* 0x0000a00b0600c986 */ /* 0x0003e2000c101124 */
[----:B------:R-:W-:Y:S05]  /*53f0*/  @P3 BRA `(.L_x_206) ;  /* 0x00000000000c3947 */ /* 0x000fea0003800000 */
[----:B------:R-:W1:Y:S02]  /*5400*/  LDG.E.U8 R164, desc[UR36][R8.64+0xa1] ;  /* 0x0000a12408a47981 */ /* 0x000e64000c1e1100 */
[----:B-1----:R-:W-:-:S05]  /*5410*/  PRMT R11, R164, 0x8880, RZ ;  /* 0x00008880a40b7816 */ /* 0x002fca00000000ff */
[----:B------:R-:W-:-:S07]  /*5420*/  IMAD R10, R11, R152, RZ ;  /* 0x000000980b0a7224 */ /* 0x000fce00078e02ff */
.L_x_206:
[----:B------:R-:W-:Y:S05]  /*5430*/  BSYNC B1 ;  /* 0x0000000000017941 */ /* 0x000fea0003800000 */
.L_x_205:
[----:B------:R-:W-:Y:S01]  /*5440*/  @!P3 IMAD R107, R107, R153, R10 ;  /* 0x000000996b6bb224 */ /* 0x000fe200078e020a */
[----:B------:R-:W-:Y:S04]  /*5450*/  BSSY B1, `(.L_x_207) ;  /* 0x0000006000017945 */ /* 0x000fe80003800000 */
[----:B------:R0:W-:Y:S01]  /*5460*/  @!P3 STG.E.U8 desc[UR36][R6.64+0xa1], R107 ;  /* 0x0000a16b0600b986 */ /* 0x0001e2000c101124 */
[----:B------:R-:W-:Y:S05]  /*5470*/  @P5 BRA `(.L_x_208) ;  /* 0x00000000000c5947 */ /* 0x000fea0003800000 */
[----:B------:R-:W1:Y:S02]  /*5480*/  LDG.E.U8 R164, desc[UR36][R2.64+0xa8] ;  /* 0x0000a82402a47981 */ /* 0x000e64000c1e1100 */
[----:B-1----:R-:W-:-:S05]  /*5490*/  PRMT R11, R164, 0x8880, RZ ;  /* 0x00008880a40b7816 */ /* 0x002fca00000000ff */
[----:B------:R-:W-:-:S07]  /*54a0*/  IMAD R10, R11, R152, RZ ;  /* 0x000000980b0a7224 */ /* 0x000fce00078e02ff */
.L_x_208:
[----:B------:R-:W-:Y:S05]  /*54b0*/  BSYNC B1 ;  /* 0x0000000000017941 */ /* 0x000fea0003800000 */
.L_x_207:
[----:B-1----:R-:W-:Y:S01]  /*54c0*/  @!P5 IMAD R11, R108, R153, R10 ;  /* 0x000000996c0bd224 */ /* 0x002fe200078e020a */
[----:B------:R-:W-:Y:S04]  /*54d0*/  BSSY B1, `(.L_x_209) ;  /* 0x0000006000017945 */ /* 0x000fe80003800000 */
[----:B------:R1:W-:Y:S01]  /*54e0*/  @!P5 STG.E.U8 desc[UR36][R4.64+0xa8], R11 ;  /* 0x0000a80b0400d986 */ /* 0x0003e2000c101124 */
[----:B------:R-:W-:Y:S05]  /*54f0*/  @P2 BRA `(.L_x_210) ;  /* 0x00000000000c2947 */ /* 0x000fea0003800000 */
[----:B------:R-:W1:Y:S02]  /*5500*/  LDG.E.U8 R164, desc[UR36][R2.64+0xa9] ;  /* 0x0000a92402a47981 */ /* 0x000e64000c1e1100 */
[----:B-1----:R-:W-:-:S05]  /*5510*/  PRMT R11, R164, 0x8880, RZ ;  /* 0x00008880a40b7816 */ /* 0x002fca00000000ff */
[----:B------:R-:W-:-:S07]  /*5520*/  IMAD R10, R11, R152, RZ ;  /* 0x000000980b0a7224 */ /* 0x000fce00078e02ff */
.L_x_210:
[----:B------:R-:W-:Y:S05]  /*5530*/  BSYNC B1 ;  /* 0x0000000000017941 */ /* 0x000fea0003800000 */
.L_x_209:
        /* <DEDUP_REMOVED lines=11> */
.L_x_212:
[----:B------:R-:W-:Y:S05]  /*55f0*/  BSYNC B1 ;  /* 0x0000000000017941 */ /* 0x000fea0003800000 */
.L_x_211:
[----:B-1----:R-:W-:Y:S01]  /*5600*/  @!P4 IMAD R11, R110, R153, R10 ;  /* 0x000000996e0bc224 */ /* 0x002fe200078e020a */
[----:B------:R-:W-:Y:S04]  /*5610*/  BSSY B1, `(.L_x_213) ;  /* 0x0000006000017945 */ /* 0x000fe80003800000 */
[----:B------:R1:W-:Y:S01]  /*5620*/  @!P4 STG.E.U8 desc[UR36][R6.64+0xa8], R11 ;  /* 0x0000a80b0600c986 */ /* 0x0003e2000c101124 */
[----:B------:R-:W-:Y:S05]  /*5630*/  @P3 BRA `(.L_x_214) ;  /* 0x00000000000c3947 */ /* 0x000fea0003800000 */
[----:B------:R-:W1:Y:S02]  /*5640*/  LDG.E.U8 R164, desc[UR36][R8.64+0xa9] ;  /* 0x0000a92408a47981 */ /* 0x000e64000c1e1100 */
[----:B-1----:R-:W-:-:S05]  /*5650*/  PRMT R11, R164, 0x8880, RZ ;  /* 0x00008880a40b7816 */ /* 0x002fca00000000ff */
[----:B------:R-:W-:-:S07]  /*5660*/  IMAD R10, R11, R152, RZ ;  /* 0x000000980b0a7224 */ /* 0x000fce00078e02ff */
.L_x_214:
[----:B------:R-:W-:Y:S05]  /*5670*/  BSYNC B1 ;  /* 0x0000000000017941 */ /* 0x000fea0003800000 */
.L_x_213:
[----:B------:R-:W-:Y:S01]  /*5680*/  @!P3 IMAD R111, R111, R153, R10 ;  /* 0x000000996f6fb224 */ /* 0x000fe200078e020a */
[----:B------:R-:W-:Y:S04]  /*5690*/  BSSY B1, `(.L_x_215) ;  /* 0x0000006000017945 */ /* 0x000fe80003800000 */
[----:B------:R0:W-:Y:S01]  /*56a0*/  @!P3 STG.E.U8 desc[UR36][R6.64+0xa9], R111 ;  /* 0x0000a96f0600b986 */ /* 0x0001e2000c101124 */
[----:B------:R-:W-:Y:S05]  /*56b0*/  @P5 BRA `(.L_x_216) ;  /* 0x00000000000c5947 */ /* 0x000fea0003800000 */
[----:B------:R-:W1:Y:S02]  /*56c0*/  LDG.E.U8 R164, desc[UR36][R2.64+0xb0] ;  /* 0x0000b02402a47981 */ /* 0x000e64000c1e1100 */
[----:B-1----:R-:W-:-:S05]  /*56d0*/  PRMT R11, R164, 0x8880, RZ ;  /* 0x00008880a40b7816 */ /* 0x002fca00000000ff */
[----:B------:R-:W-:-:S07]  /*56e0*/  IMAD R10, R11, R152, RZ ;  /* 0x000000980b0a7224 */ /* 0x000fce00078e02ff */
.L_x_216:
[----:B------:R-:W-:Y:S05]  /*56f0*/  BSYNC B1 ;  /* 0x0000000000017941 */ /* 0x000fea0003800000 */
.L_x_215:
[----:B-1----:R-:W-:Y:S01]  /*5700*/  @!P5 IMAD R11, R112, R153, R10 ;  /* 0x00000099700bd224 */ /* 0x002fe200078e020a */
[----:B------:R-:W-:Y:S04]  /*5710*/  BSSY B1, `(.L_x_217) ;  /* 0x0000006000017945 */ /* 0x000fe80003800000 */
[----:B------:R1:W-:Y:S01]  /*5720*/  @!P5 STG.E.U8 desc[UR36][R4.64+0xb0], R11 ;  /* 0x0000b00b0400d986 */ /* 0x0003e2000c101124 */
[----:B------:R-:W-:Y:S05]  /*5730*/  @P2 BRA `(.L_x_218) ;  /* 0x00000000000c2947 */ /* 0x000fea0003800000 */
[----:B------:R-:W1:Y:S02]  /*5740*/  LDG.E.U8 R164, desc[UR36][R2.64+0xb1] ;  /* 0x0000b12402a47981 */ /* 0x000e64000c1e1100 */
[----:B-1----:R-:W-:-:S05]  /*5750*/  PRMT R11, R164, 0x8880, RZ ;  /* 0x00008880a40b7816 */ /* 0x002fca00000000ff */
[----:B------:R-:W-:-:S07]  /*5760*/  IMAD R10, R11, R152, RZ ;  /* 0x000000980b0a7224 */ /* 0x000fce00078e02ff */
.L_x_218:
[----:B------:R-:W-:Y:S05]  /*5770*/  BSYNC B1 ;  /* 0x0000000000017941 */ /* 0x000fea0003800000 */
.L_x_217:
        /* <DEDUP_REMOVED lines=11> */
.L_x_220:
[----:B------:R-:W-:Y:S05]  /*5830*/  BSYNC B1 ;  /* 0x0000000000017941 */ /* 0x000fea0003800000 */
.L_x_219:
[----:B-1----:R-:W-:Y:S01]  /*5840*/  @!P4 IMAD R11, R114, R153, R10 ;  /* 0x00000099720bc224 */ /* 0x002fe200078e020a */
[----:B------:R-:W-:Y:S04]  /*5850*/  BSSY B1, `(.L_x_221) ;  /* 0x0000006000017945 */ /* 0x000fe80003800000 */
[----:B------:R1:W-:Y:S01]  /*5860*/  @!P4 STG.E.U8 desc[UR36][R6.64+0xb0], R11 ;  /* 0x0000b00b0600c986 */ /* 0x0003e2000c101124 */
[----:B------:R-:W-:Y:S05]  /*5870*/  @P3 BRA `(.L_x_222) ;  /* 0x00000000000c3947 */ /* 0x000fea0003800000 */
[----:B------:R-:W1:Y:S02]  /*5880*/  LDG.E.U8 R164, desc[UR36][R8.64+0xb1] ;  /* 0x0000b12408a47981 */ /* 0x000e64000c1e1100 */
[----:B-1----:R-:W-:-:S05]  /*5890*/  PRMT R11, R164, 0x8880, RZ ;  /* 0x00008880a40b7816 */ /* 0x002fca00000000ff */
[----:B------:R-:W-:-:S07]  /*58a0*/  IMAD R10, R11, R152, RZ ;  /* 0x000000980b0a7224 */ /* 0x000fce00078e02ff */
.L_x_222:
[----:B------:R-:W-:Y:S05]  /*58b0*/  BSYNC B1 ;  /* 0x0000000000017941 */ /* 0x000fea0003800000 */
.L_x_221:
[----:B------:R-:W-:Y:S01]  /*58c0*/  @!P3 IMAD R115, R115, R153, R10 ;  /* 0x000000997373b224 */ /* 0x000fe200078e020a */
[----:B------:R-:W-:Y:S04]  /*58d0*/  BSSY B1, `(.L_x_223) ;  /* 0x0000006000017945 */ /* 0x000fe80003800000 */
[----:B------:R0:W-:Y:S01]  /*58e0*/  @!P3 STG.E.U8 desc[UR36][R6.64+0xb1], R115 ;  /* 0x0000b1730600b986 */ /* 0x0001e2000c101124 */
[----:B------:R-:W-:Y:S05]  /*58f0*/  @P5 BRA `(.L_x_224) ;  /* 0x00000000000c5947 */ /* 0x000fea0003800000 */
[----:B------:R-:W1:Y:S02]  /*5900*/  LDG.E.U8 R164, desc[UR36][R2.64+0xb8] ;  /* 0x0000b82402a47981 */ /* 0x000e64000c1e1100 */
[----:B-1----:R-:W-:-:S05]  /*5910*/  PRMT R11, R164, 0x8880, RZ ;  /* 0x00008880a40b7816 */ /* 0x002fca00000000ff */
[----:B------:R-:W-:-:S07]  /*5920*/  IMAD R10, R11, R152, RZ ;  /* 0x000000980b0a7224 */ /* 0x000fce00078e02ff */
.L_x_224:
[----:B------:R-:W-:Y:S05]  /*5930*/  BSYNC B1 ;  /* 0x0000000000017941 */ /* 0x000fea0003800000 */
.L_x_223:
[----:B-1----:R-:W-:Y:S01]  /*5940*/  @!P5 IMAD R11, R116, R153, R10 ;  /* 0x00000099740bd224 */ /* 0x002fe200078e020a */
[----:B------:R-:W-:Y:S04]  /*5950*/  BSSY B1, `(.L_x_225) ;  /* 0x0000006000017945 */ /* 0x000fe80003800000 */
[----:B------:R1:W-:Y:S01]  /*5960*/  @!P5 STG.E.U8 desc[UR36][R4.64+0xb8], R11 ;  /* 0x0000b80b0400d986 */ /* 0x0003e2000c101124 */
[----:B------:R-:W-:Y:S05]  /*5970*/  @P2 BRA `(.L_x_226) ;  /* 0x00000000000c2947 */ /* 0x000fea0003800000 */
[----:B------:R-:W1:Y:S02]  /*5980*/  LDG.E.U8 R164, desc[UR36][R2.64+0xb9] ;  /* 0x0000b92402a47981 */ /* 0x000e64000c1e1100 */
[----:B-1----:R-:W-:-:S05]  /*5990*/  PRMT R11, R164, 0x8880, RZ ;  /* 0x00008880a40b7816 */ /* 0x002fca00000000ff */
[----:B------:R-:W-:-:S07]  /*59a0*/  IMAD R10, R11, R152, RZ ;  /* 0x000000980b0a7224 */ /* 0x000fce00078e02ff */
.L_x_226:
[----:B------:R-:W-:Y:S05]  /*59b0*/  BSYNC B1 ;  /* 0x0000000000017941 */ /* 0x000fea0003800000 */
.L_x_225:
        /* <DEDUP_REMOVED lines=11> */
.L_x_228:
[----:B------:R-:W-:Y:S05]  /*5a70*/  BSYNC B1 ;  /* 0x0000000000017941 */ /* 0x000fea0003800000 */
.L_x_227:
[----:B-1----:R-:W-:Y:S01]  /*5a80*/  @!P4 IMAD R11, R118, R153, R10 ;  /* 0x00000099760bc224 */ /* 0x002fe200078e020a */
[----:B------:R-:W-:Y:S04]  /*5a90*/  BSSY B1, `(.L_x_229) ;  /* 0x0000006000017945 */ /* 0x000fe80003800000 */
[----:B------:R1:W-:Y:S01]  /*5aa0*/  @!P4 STG.E.U8 desc[UR36][R6.64+0xb8], R11 ;  /* 0x0000b80b0600c986 */ /* 0x0003e2000c101124 */
[----:B------:R-:W-:Y:S05]  /*5ab0*/  @P3 BRA `(.L_x_230) ;  /* 0x00000000000c3947 */ /* 0x000fea0003800000 */
[----:B------:R-:W1:Y:S02]  /*5ac0*/  LDG.E.U8 R164, desc[UR36][R8.64+0xb9] ;  /* 0x0000b92408a47981 */ /* 0x000e64000c1e1100 */
[----:B-1----:R-:W-:-:S05]  /*5ad0*/  PRMT R11, R164, 0x8880, RZ ;  /* 0x00008880a40b7816 */ /* 0x002fca00000000ff */
[----:B------:R-:W-:-:S07]  /*5ae0*/  IMAD R10, R11, R152, RZ ;  /* 0x000000980b0a7224 */ /* 0x000fce00078e02ff */
.L_x_230:
[----:B------:R-:W-:Y:S05]  /*5af0*/  BSYNC B1 ;  /* 0x0000000000017941 */ /* 0x000fea0003800000 */
.L_x_229:
[----:B------:R-:W-:Y:S01]  /*5b00*/  @!P3 IMAD R119, R119, R153, R10 ;  /* 0x000000997777b224 */ /* 0x000fe200078e020a */
[----:B------:R-:W-:Y:S04]  /*5b10*/  BSSY B1, `(.L_x_231) ;  /* 0x0000006000017945 */ /* 0x000fe80003800000 */
[----:B------:R0:W-:Y:S01]  /*5b20*/  @!P3 STG.E.U8 desc[UR36][R6.64+0xb9], R119 ;  /* 0x0000b9770600b986 */ /* 0x0001e2000c101124 */
[----:B------:R-:W-:Y:S05]  /*5b30*/  @P5 BRA `(.L_x_232) ;  /* 0x00000000000c5947 */ /* 0x000fea0003800000 */
[----:B------:R-:W1:Y:S02]  /*5b40*/  LDG.E.U8 R164, desc[UR36][R2.64+0xc0] ;  /* 0x0000c02402a47981 */ /* 0x000e64000c1e1100 */
[----:B-1----:R-:W-:-:S05]  /*5b50*/  PRMT R11, R164, 0x8880, RZ ;  /* 0x00008880a40b7816 */ /* 0x002fca00000000ff */
[----:B------:R-:W-:-:S07]  /*5b60*/  IMAD R10, R11, R152, RZ ;  /* 0x000000980b0a7224 */ /* 0x000fce00078e02ff */
.L_x_232:
[----:B------:R-:W-:Y:S05]  /*5b70*/  BSYNC B1 ;  /* 0x0000000000017941 */ /* 0x000fea0003800000 */
.L_x_231:
[----:B-1----:R-:W-:Y:S01]  /*5b80*/  @!P5 IMAD R11, R120, R153, R10 ;  /* 0x00000099780bd224 */ /* 0x002fe200078e020a */
[----:B------:R-:W-:Y:S04]  /*5b90*/  BSSY B1, `(.L_x_233) ;  /* 0x0000006000017945 */ /* 0x000fe80003800000 */
[----:B------:R1:W-:Y:S01]  /*5ba0*/  @!P5 STG.E.U8 desc[UR36][R4.64+0xc0], R11 ;  /* 0x0000c00b0400d986 */ /* 0x0003e2000c101124 */
[----:B------:R-:W-:Y:S05]  /*5bb0*/  @P2 BRA `(.L_x_234) ;  /* 0x00000000000c2947 */ /* 0x000fea0003800000 */
[----:B------:R-:W1:Y:S02]  /*5bc0*/  LDG.E.U8 R164, desc[UR36][R2.64+0xc1] ;  /* 0x0000c12402a47981 */ /* 0x000e64000c1e1100 */
[----:B-1----:R-:W-:-:S05]  /*5bd0*/  PRMT R11, R164, 0x8880, RZ ;  /* 0x00008880a40b7816 */ /* 0x002fca00000000ff */
[----:B------:R-:W-:-:S07]  /*5be0*/  IMAD R10, R11, R152, RZ ;  /* 0x000000980b0a7224 */ /* 0x000fce00078e02ff */
.L_x_234:
[----:B------:R-:W-:Y:S05]  /*5bf0*/  BSYNC B1 ;  /* 0x0000000000017941 */ /* 0x000fea0003800000 */
.L_x_233:
        /* <DEDUP_REMOVED lines=11> */
.L_x_236:
[----:B------:R-:W-:Y:S05]  /*5cb0*/  BSYNC B1 ;  /* 0x0000000000017941 */ /* 0x000fea0003800000 */
.L_x_235:
[----:B-1----:R-:W-:Y:S01]  /*5cc0*/  @!P4 IMAD R11, R122, R153, R10 ;  /* 0x000000997a0bc224 */ /* 0x002fe200078e020a */
[----:B------:R-:W-:Y:S04]  /*5cd0*/  BSSY B1, `(.L_x_237) ;  /* 0x0000006000017945 */ /* 0x000fe80003800000 */
[----:B------:R1:W-:Y:S01]  /*5ce0*/  @!P4 STG.E.U8 desc[UR36][R6.64+0xc0], R11 ;  /* 0x0000c00b0600c986 */ /* 0x0003e2000c101124 */
[----:B------:R-:W-:Y:S05]  /*5cf0*/  @P3 BRA `(.L_x_238) ;  /* 0x00000000000c3947 */ /* 0x000fea0003800000 */
[----:B------:R-:W1:Y:S02]  /*5d00*/  LDG.E.U8 R164, desc[UR36][R8.64+0xc1] ;  /* 0x0000c12408a47981 */ /* 0x000e64000c1e1100 */
[----:B-1----:R-:W-:-:S05]  /*5d10*/  PRMT R11, R164, 0x8880, RZ ;  /* 0x00008880a40b7816 */ /* 0x002fca00000000ff */
[----:B------:R-:W-:-:S07]  /*5d20*/  IMAD R10, R11, R152, RZ ;  /* 0x000000980b0a7224 */ /* 0x000fce00078e02ff */
.L_x_238:
[----:B------:R-:W-:Y:S05]  /*5d30*/  BSYNC B1 ;  /* 0x0000000000017941 */ /* 0x000fea0003800000 */
.L_x_237:
[----:B------:R-:W-:Y:S01]  /*5d40*/  @!P3 IMAD R123, R123, R153, R10 ;  /* 0x000000997b7bb224 */ /* 0x000fe200078e020a */
[----:B------:R-:W-:Y:S04]  /*5d50*/  BSSY B1, `(.L_x_239) ;  /* 0x0000006000017945 */ /* 0x000fe80003800000 */
[----:B------:R0:W-:Y:S01]  /*5d60*/  @!P3 STG.E.U8 desc[UR36][R6.64+0xc1], R123 ;  /* 0x0000c17b0600b986 */ /* 0x0001e2000c101124 */
[----:B------:R-:W-:Y:S05]  /*5d70*/  @P5 BRA `(.L_x_240) ;  /* 0x00000000000c5947 */ /* 0x000fea0003800000 */
[----:B------:R-:W1:Y:S02]  /*5d80*/  LDG.E.U8 R164, desc[UR36][R2.64+0xc8] ;  /* 0x0000c82402a47981 */ /* 0x000e64000c1e1100 */
[----:B-1----:R-:W-:-:S05]  /*5d90*/  PRMT R11, R164, 0x8880, RZ ;  /* 0x00008880a40b7816 */ /* 0x002fca00000000ff */
[----:B------:R-:W-:-:S07]  /*5da0*/  IMAD R10, R11, R152, RZ ;  /* 0x000000980b0a7224 */ /* 0x000fce00078e02ff */
.L_x_240:
[----:B------:R-:W-:Y:S05]  /*5db0*/  BSYNC B1 ;  /* 0x0000000000017941 */ /* 0x000fea0003800000 */
.L_x_239:
[----:B-1----:R-:W-:Y:S01]  /*5dc0*/  @!P5 IMAD R11, R124, R153, R10 ;  /* 0x000000997c0bd224 */ /* 0x002fe200078e020a */
[----:B------:R-:W-:Y:S04]  /*5dd0*/  BSSY B1, `(.L_x_241) ;  /* 0x0000006000017945 */ /* 0x000fe80003800000 */
[----:B------:R1:W-:Y:S01]  /*5de0*/  @!P5 STG.E.U8 desc[UR36][R4.64+0xc8], R11 ;  /* 0x0000c80b0400d986 */ /* 0x0003e2000c101124 */
[----:B------:R-:W-:Y:S05]  /*5df0*/  @P2 BRA `(.L_x_242) ;  /* 0x00000000000c2947 */ /* 0x000fea0003800000 */
[----:B------:R-:W1:Y:S02]  /*5e00*/  LDG.E.U8 R164, desc[UR36][R2.64+0xc9] ;  /* 0x0000c92402a47981 */ /* 0x000e64000c1e1100 */
[----:B-1----:R-:W-:-:S05]  /*5e10*/  PRMT R11, R164, 0x8880, RZ ;  /* 0x00008880a40b7816 */ /* 0x002fca00000000ff */
[----:B------:R-:W-:-:S07]  /*5e20*/  IMAD R10, R11, R152, RZ ;  /* 0x000000980b0a7224 */ /* 0x000fce00078e02ff */
.L_x_242:
[----:B------:R-:W-:Y:S05]  /*5e30*/  BSYNC B1 ;  /* 0x0000000000017941 */ /* 0x000fea0003800000 */
.L_x_241:
        /* <DEDUP_REMOVED lines=11> */
.L_x_244:
[----:B------:R-:W-:Y:S05]  /*5ef0*/  BSYNC B1 ;  /* 0x0000000000017941 */ /* 0x000fea0003800000 */
.L_x_243:
[----:B-1----:R-:W-:Y:S01]  /*5f00*/  @!P4 IMAD R11, R126, R153, R10 ;  /* 0x000000997e0bc224 */ /* 0x002fe200078e020a */
[----:B------:R-:W-:Y:S04]  /*5f10*/  BSSY B1, `(.L_x_245) ;  /* 0x0000006000017945 */ /* 0x000fe80003800000 */
[----:B------:R1:W-:Y:S01]  /*5f20*/  @!P4 STG.E.U8 desc[UR36][R6.64+0xc8], R11 ;  /* 0x0000c80b0600c986 */ /* 0x0003e2000c101124 */
[----:B------:R-:W-:Y:S05]  /*5f30*/  @P3 BRA `(.L_x_246) ;  /* 0x00000000000c3947 */ /* 0x000fea0003800000 */
[----:B------:R-:W1:Y:S02]  /*5f40*/  LDG.E.U8 R164, desc[UR36][R8.64+0xc9] ;  /* 0x0000c92408a47981 */ /* 0x000e64000c1e1100 */
[----:B-1----:R-:W-:-:S05]  /*5f50*/  PRMT R11, R164, 0x8880, RZ ;  /* 0x00008880a40b7816 */ /* 0x002fca00000000ff */
[----:B------:R-:W-:-:S07]  /*5f60*/  IMAD R10, R11, R152, RZ ;  /* 0x000000980b0a7224 */ /* 0x000fce00078e02ff */
.L_x_246:
[----:B------:R-:W-:Y:S05]  /*5f70*/  BSYNC B1 ;  /* 0x0000000000017941 */ /* 0x000fea0003800000 */
.L_x_245:
[----:B------:R-:W-:Y:S01]  /*5f80*/  @!P3 IMAD R127, R127, R153, R10 ;  /* 0x000000997f7fb224 */ /* 0x000fe200078e020a */
[----:B------:R-:W-:Y:S04]  /*5f90*/  BSSY B1, `(.L_x_247) ;  /* 0x0000006000017945 */ /* 0x000fe80003800000 */
[----:B------:R0:W-:Y:S01]  /*5fa0*/  @!P3 STG.E.U8 desc[UR36][R6.64+0xc9], R127 ;  /* 0x0000c97f0600b986 */ /* 0x0001e2000c101124 */
[----:B------:R-:W-:Y:S05]  /*5fb0*/  @P5 BRA `(.L_x_248) ;  /* 0x00000000000c5947 */ /* 0x000fea0003800000 */
[----:B------:R-:W1:Y:S02]  /*5fc0*/  LDG.E.U8 R164, desc[UR36][R2.64+0xd0] ;  /* 0x0000d02402a47981 */ /* 0x000e64000c1e1100 */
[----:B-1----:R-:W-:-:S05]  /*5fd0*/  PRMT R11, R164, 0x8880, RZ ;  /* 0x00008880a40b7816 */ /* 0x002fca00000000ff */
[----:B------:R-:W-:-:S07]  /*5fe0*/  IMAD R10, R11, R152, RZ ;  /* 0x000000980b0a7224 */ /* 0x000fce00078e02ff */
.L_x_248:
[----:B------:R-:W-:Y:S05]  /*5ff0*/  BSYNC B1 ;  /* 0x0000000000017941 */ /* 0x000fea0003800000 */
.L_x_247:
[----:B-1----:R-:W-:Y:S01]  /*6000*/  @!P5 IMAD R11, R128, R153, R10 ;  /* 0x00000099800bd224 */ /* 0x002fe200078e020a */
[----:B------:R-:W-:Y:S04]  /*6010*/  BSSY B1, `(.L_x_249) ;  /* 0x0000006000017945 */ /* 0x000fe80003800000 */
[----:B------:R1:W-:Y:S01]  /*6020*/  @!P5 STG.E.U8 desc[UR36][R4.64+0xd0], R11 ;  /* 0x0000d00b0400d986 */ /* 0x0003e2000c101124 */
[----:B------:R-:W-:Y:S05]  /*6030*/  @P2 BRA `(.L_x_250) ;  /* 0x00000000000c2947 */ /* 0x000fea0003800000 */
[----:B------:R-:W1:Y:S02]  /*6040*/  LDG.E.U8 R164, desc[UR36][R2.64+0xd1] ;  /* 0x0000d12402a47981 */ /* 0x000e64000c1e1100 */
[----:B-1----:R-:W-:-:S05]  /*6050*/  PRMT R11, R164, 0x8880, RZ ;  /* 0x00008880a40b7816 */ /* 0x002fca00000000ff */
[----:B------:R-:W-:-:S07]  /*6060*/  IMAD R10, R11, R152, RZ ;  /* 0x000000980b0a7224 */ /* 0x000fce00078e02ff */
.L_x_250:
[----:B------:R-:W-:Y:S05]  /*6070*/  BSYNC B1 ;  /* 0x0000000000017941 */ /* 0x000fea0003800000 */
.L_x_249:
        /* <DEDUP_REMOVED lines=11> */
.L_x_252:
[----:B------:R-:W-:Y:S05]  /*6130*/  BSYNC B1 ;  /* 0x0000000000017941 */ /* 0x000fea0003800000 */
.L_x_251:
[----:B-1----:R-:W-:Y:S01]  /*6140*/  @!P4 IMAD R11, R130, R153, R10 ;  /* 0x00000099820bc224 */ /* 0x002fe200078e020a */
[----:B------:R-:W-:Y:S04]  /*6150*/  BSSY B1, `(.L_x_253) ;  /* 0x0000006000017945 */ /* 0x000fe80003800000 */
[----:B------:R1:W-:Y:S01]  /*6160*/  @!P4 STG.E.U8 desc[UR36][R6.64+0xd0], R11 ;  /* 0x0000d00b0600c986 */ /* 0x0003e2000c101124 */
[----:B------:R-:W-:Y:S05]  /*6170*/  @P3 BRA `(.L_x_254) ;  /* 0x00000000000c3947 */ /* 0x000fea0003800000 */
[----:B------:R-:W1:Y:S02]  /*6180*/  LDG.E.U8 R164, desc[UR36][R8.64+0xd1] ;  /* 0x0000d12408a47981 */ /* 0x000e64000c1e1100 */
[----:B-1----:R-:W-:-:S05]  /*6190*/  PRMT R11, R164, 0x8880, RZ ;  /* 0x00008880a40b7816 */ /* 0x002fca00000000ff */
[----:B------:R-:W-:-:S07]  /*61a0*/  IMAD R10, R11, R152, RZ ;  /* 0x000000980b0a7224 */ /* 0x000fce00078e02ff */
.L_x_254:
[----:B------:R-:W-:Y:S05]  /*61b0*/  BSYNC B1 ;  /* 0x0000000000017941 */ /* 0x000fea0003800000 */
.L_x_253:
[----:B------:R-:W-:Y:S01]  /*61c0*/  @!P3 IMAD R131, R131, R153, R10 ;  /* 0x000000998383b224 */ /* 0x000fe200078e020a */
[----:B------:R-:W-:Y:S04]  /*61d0*/  BSSY B1, `(.L_x_255) ;  /* 0x0000006000017945 */ /* 0x000fe80003800000 */
[----:B------:R0:W-:Y:S01]  /*61e0*/  @!P3 STG.E.U8 desc[UR36][R6.64+0xd1], R131 ;  /* 0x0000d1830600b986 */ /* 0x0001e2000c101124 */
[----:B------:R-:W-:Y:S05]  /*61f0*/  @P5 BRA `(.L_x_256) ;  /* 0x00000000000c5947 */ /* 0x000fea0003800000 */
[----:B------:R-:W1:Y:S02]  /*6200*/  LDG.E.U8 R164, desc[UR36][R2.64+0xd8] ;  /* 0x0000d82402a47981 */ /* 0x000e64000c1e1100 */
[----:B-1----:R-:W-:-:S05]  /*6210*/  PRMT R11, R164, 0x8880, RZ ;  /* 0x00008880a40b7816 */ /* 0x002fca00000000ff */
[----:B------:R-:W-:-:S07]  /*6220*/  IMAD R10, R11, R152, RZ ;  /* 0x000000980b0a7224 */ /* 0x000fce00078e02ff */
.L_x_256:
[----:B------:R-:W-:Y:S05]  /*6230*/  BSYNC B1 ;  /* 0x0000000000017941 */ /* 0x000fea0003800000 */
.L_x_255:
[----:B-1----:R-:W-:Y:S01]  /*6240*/  @!P5 IMAD R11, R132, R153, R10 ;  /* 0x00000099840bd224 */ /* 0x002fe200078e020a */
[----:B------:R-:W-:Y:S04]  /*6250*/  BSSY B1, `(.L_x_257) ;  /* 0x0000006000017945 */ /* 0x000fe80003800000 */
[----:B------:R1:W-:Y:S01]  /*6260*/  @!P5 STG.E.U8 desc[UR36][R4.64+0xd8], R11 ;  /* 0x0000d80b0400d986 */ /* 0x0003e2000c101124 */
[----:B------:R-:W-:Y:S05]  /*6270*/  @P2 BRA `(.L_x_258) ;  /* 0x00000000000c2947 */ /* 0x000fea0003800000 */
[----:B------:R-:W1:Y:S02]  /*6280*/  LDG.E.U8 R164, desc[UR36][R2.64+0xd9] ;  /* 0x0000d92402a47981 */ /* 0x000e64000c1e1100 */
[----:B-1----:R-:W-:-:S05]  /*6290*/  PRMT R11, R164, 0x8880, RZ ;  /* 0x00008880a40b7816 */ /* 0x002fca00000000ff */
[----:B------:R-:W-:-:S07]  /*62a0*/  IMAD R10, R11, R152, RZ ;  /* 0x000000980b0a7224 */ /* 0x000fce00078e02ff */
.L_x_258:
[----:B------:R-:W-:Y:S05]  /*62b0*/  BSYNC B1 ;  /* 0x0000000000017941 */ /* 0x000fea0003800000 */
.L_x_257:
        /* <DEDUP_REMOVED lines=11> */
.L_x_260:
[----:B------:R-:W-:Y:S05]  /*6370*/  BSYNC B1 ;  /* 0x0000000000017941 */ /* 0x000fea0003800000 */
.L_x_259:
[----:B-1----:R-:W-:Y:S01]  /*6380*/  @!P4 IMAD R11, R134, R153, R10 ;  /* 0x00000099860bc224 */ /* 0x002fe200078e020a */
[----:B------:R-:W-:Y:S04]  /*6390*/  BSSY B1, `(.L_x_261) ;  /* 0x0000006000017945 */ /* 0x000fe80003800000 */
[----:B------:R1:W-:Y:S01]  /*63a0*/  @!P4 STG.E.U8 desc[UR36][R6.64+0xd8], R11 ;  /* 0x0000d80b0600c986 */ /* 0x0003e2000c101124 */
[----:B------:R-:W-:Y:S05]  /*63b0*/  @P3 BRA `(.L_x_262) ;  /* 0x00000000000c3947 */ /* 0x000fea0003800000 */
[----:B------:R-:W1:Y:S02]  /*63c0*/  LDG.E.U8 R164, desc[UR36][R8.64+0xd9] ;  /* 0x0000d92408a47981 */ /* 0x000e64000c1e1100 */
[----:B-1----:R-:W-:-:S05]  /*63d0*/  PRMT R11, R164, 0x8880, RZ ;  /* 0x00008880a40b7816 */ /* 0x002fca00000000ff */
[----:B------:R-:W-:-:S07]  /*63e0*/  IMAD R10, R11, R152, RZ ;  /* 0x000000980b0a7224 */ /* 0x000fce00078e02ff */
.L_x_262:
[----:B------:R-:W-:Y:S05]  /*63f0*/  BSYNC B1 ;  /* 0x0000000000017941 */ /* 0x000fea0003800000 */
.L_x_261:
[----:B------:R-:W-:Y:S01]  /*6400*/  @!P3 IMAD R135, R135, R153, R10 ;  /* 0x000000998787b224 */ /* 0x000fe200078e020a */
[----:B------:R-:W-:Y:S04]  /*6410*/  BSSY B1, `(.L_x_263) ;  /* 0x0000006000017945 */ /* 0x000fe80003800000 */
[----:B------:R0:W-:Y:S01]  /*6420*/  @!P3 STG.E.U8 desc[UR36][R6.64+0xd9], R135 ;  /* 0x0000d9870600b986 */ /* 0x0001e2000c101124 */
[----:B------:R-:W-:Y:S05]  /*6430*/  @P5 BRA `(.L_x_264) ;  /* 0x00000000000c5947 */ /* 0x000fea0003800000 */
[----:B------:R-:W1:Y:S02]  /*6440*/  LDG.E.U8 R164, desc[UR36][R2.64+0xe0] ;  /* 0x0000e02402a47981 */ /* 0x000e64000c1e1100 */
[----:B-1----:R-:W-:-:S05]  /*6450*/  PRMT R11, R164, 0x8880, RZ ;  /* 0x00008880a40b7816 */ /* 0x002fca00000000ff */
[----:B------:R-:W-:-:S07]  /*6460*/  IMAD R10, R11, R152, RZ ;  /* 0x000000980b0a7224 */ /* 0x000fce00078e02ff */
.L_x_264:
[----:B------:R-:W-:Y:S05]  /*6470*/  BSYNC B1 ;  /* 0x0000000000017941 */ /* 0x000fea0003800000 */
.L_x_263:
[----:B-1----:R-:W-:Y:S01]  /*6480*/  @!P5 IMAD R11, R136, R153, R10 ;  /* 0x00000099880bd224 */ /* 0x002fe200078e020a */
[----:B------:R-:W-:Y:S04]  /*6490*/  BSSY B1, `(.L_x_265) ;  /* 0x0000006000017945 */ /* 0x000fe80003800000 */
[----:B------:R1:W-:Y:S01]  /*64a0*/  @!P5 STG.E.U8 desc[UR36][R4.64+0xe0], R11 ;  /* 0x0000e00b0400d986 */ /* 0x0003e2000c101124 */
[----:B------:R-:W-:Y:S05]  /*64b0*/  @P2 BRA `(.L_x_266) ;  /* 0x00000000000c2947 */ /* 0x000fea0003800000 */
[----:B------:R-:W1:Y:S02]  /*64c0*/  LDG.E.U8 R164, desc[UR36][R2.64+0xe1] ;  /* 0x0000e12402a47981 */ /* 0x000e64000c1e1100 */
[----:B-1----:R-:W-:-:S05]  /*64d0*/  PRMT R11, R164, 0x8880, RZ ;  /* 0x00008880a40b7816 */ /* 0x002fca00000000ff */
[----:B------:R-:W-:-:S07]  /*64e0*/  IMAD R10, R11, R152, RZ ;  /* 0x000000980b0a7224 */ /* 0x000fce00078e02ff */
.L_x_266:
[----:B------:R-:W-:Y:S05]  /*64f0*/  BSYNC B1 ;  /* 0x0000000000017941 */ /* 0x000fea0003800000 */
.L_x_265:
        /* <DEDUP_REMOVED lines=11> */
.L_x_268:
[----:B------:R-:W-:Y:S05]  /*65b0*/  BSYNC B1 ;  /* 0x0000000000017941 */ /* 0x000fea0003800000 */
.L_x_267:
[----:B-1----:R-:W-:Y:S01]  /*65c0*/  @!P4 IMAD R11, R138, R153, R10 ;  /* 0x000000998a0bc224 */ /* 0x002fe200078e020a */
[----:B------:R-:W-:Y:S04]  /*65d0*/  BSSY B1, `(.L_x_269) ;  /* 0x0000006000017945 */ /* 0x000fe80003800000 */
[----:B------:R1:W-:Y:S01]  /*65e0*/  @!P4 STG.E.U8 desc[UR36][R6.64+0xe0], R11 ;  /* 0x0000e00b0600c986 */ /* 0x0003e2000c101124 */
[----:B------:R-:W-:Y:S05]  /*65f0*/  @P3 BRA `(.L_x_270) ;  /* 0x00000000000c3947 */ /* 0x000fea0003800000 */
[----:B------:R-:W1:Y:S02]  /*6600*/  LDG.E.U8 R164, desc[UR36][R8.64+0xe1] ;  /* 0x0000e12408a47981 */ /* 0x000e64000c1e1100 */
[----:B-1----:R-:W-:-:S05]  /*6610*/  PRMT R11, R164, 0x8880, RZ ;  /* 0x00008880a40b7816 */ /* 0x002fca00000000ff */
[----:B------:R-:W-:-:S07]  /*6620*/  IMAD R10, R11, R152, RZ ;  /* 0x000000980b0a7224 */ /* 0x000fce00078e02ff */
.L_x_270:
[----:B------:R-:W-:Y:S05]  /*6630*/  BSYNC B1 ;  /* 0x0000000000017941 */ /* 0x000fea0003800000 */
.L_x_269:
[----:B------:R-:W-:Y:S01]  /*6640*/  @!P3 IMAD R139, R139, R153, R10 ;  /* 0x000000998b8bb224 */ /* 0x000fe200078e020a */
[----:B------:R-:W-:Y:S04]  /*6650*/  BSSY B1, `(.L_x_271) ;  /* 0x0000006000017945 */ /* 0x000fe80003800000 */
[----:B------:R0:W-:Y:S01]  /*6660*/  @!P3 STG.E.U8 desc[UR36][R6.64+0xe1], R139 ;  /* 0x0000e18b0600b986 */ /* 0x0001e2000c101124 */
[----:B------:R-:W-:Y:S05]  /*6670*/  @P5 BRA `(.L_x_272) ;  /* 0x00000000000c5947 */ /* 0x000fea0003800000 */
[----:B------:R-:W1:Y:S02]  /*6680*/  LDG.E.U8 R164, desc[UR36][R2.64+0xe8] ;  /* 0x0000e82402a47981 */ /* 0x000e64000c1e1100 */
[----:B-1----:R-:W-:-:S05]  /*6690*/  PRMT R11, R164, 0x8880, RZ ;  /* 0x00008880a40b7816 */ /* 0x002fca00000000ff */
[----:B------:R-:W-:-:S07]  /*66a0*/  IMAD R10, R11, R152, RZ ;  /* 0x000000980b0a7224 */ /* 0x000fce00078e02ff */
.L_x_272:
[----:B------:R-:W-:Y:S05]  /*66b0*/  BSYNC B1 ;  /* 0x0000000000017941 */ /* 0x000fea0003800000 */
.L_x_271:
[----:B-1----:R-:W-:Y:S01]  /*66c0*/  @!P5 IMAD R11, R140, R153, R10 ;  /* 0x000000998c0bd224 */ /* 0x002fe200078e020a */
[----:B------:R-:W-:Y:S04]  /*66d0*/  BSSY B1, `(.L_x_273) ;  /* 0x0000006000017945 */ /* 0x000fe80003800000 */
[----:B------:R1:W-:Y:S01]  /*66e0*/  @!P5 STG.E.U8 desc[UR36][R4.64+0xe8], R11 ;  /* 0x0000e80b0400d986 */ /* 0x0003e2000c101124 */
[----:B------:R-:W-:Y:S05]  /*66f0*/  @P2 BRA `(.L_x_274) ;  /* 0x00000000000c2947 */ /* 0x000fea0003800000 */
[----:B------:R-:W1:Y:S02]  /*6700*/  LDG.E.U8 R164, desc[UR36][R2.64+0xe9] ;  /* 0x0000e92402a47981 */ /* 0x000e64000c1e1100 */
[----:B-1----:R-:W-:-:S05]  /*6710*/  PRMT R11, R164, 0x8880, RZ ;  /* 0x00008880a40b7816 */ /* 0x002fca00000000ff */
[----:B------:R-:W-:-:S07]  /*6720*/  IMAD R10, R11, R152, RZ ;  /* 0x000000980b0a7224 */ /* 0x000fce00078e02ff */
.L_x_274:
[----:B------:R-:W-:Y:S05]  /*6730*/  BSYNC B1 ;  /* 0x0000000000017941 */ /* 0x000fea0003800000 */
.L_x_273:
        /* <DEDUP_REMOVED lines=11> */
.L_x_276:
[----:B------:R-:W-:Y:S05]  /*67f0*/  BSYNC B1 ;  /* 0x0000000000017941 */ /* 0x000fea0003800000 */
.L_x_275:
[----:B-1----:R-:W-:Y:S01]  /*6800*/  @!P4 IMAD R11, R142, R153, R10 ;  /* 0x000000998e0bc224 */ /* 0x002fe200078e020a */
[----:B------:R-:W-:Y:S04]  /*6810*/  BSSY B1, `(.L_x_277) ;  /* 0x0000006000017945 */ /* 0x000fe80003800000 */
[----:B------:R1:W-:Y:S01]  /*6820*/  @!P4 STG.E.U8 desc[UR36][R6.64+0xe8], R11 ;  /* 0x0000e80b0600c986 */ /* 0x0003e2000c101124 */
[----:B------:R-:W-:Y:S05]  /*6830*/  @P3 BRA `(.L_x_278) ;  /* 0x00000000000c3947 */ /* 0x000fea0003800000 */
[----:B------:R-:W1:Y:S02]  /*6840*/  LDG.E.U8 R164, desc[UR36][R8.64+0xe9] ;  /* 0x0000e92408a47981 */ /* 0x000e64000c1e1100 */
[----:B-1----:R-:W-:-:S05]  /*6850*/  PRMT R11, R164, 0x8880, RZ ;  /* 0x00008880a40b7816 */ /* 0x002fca00000000ff */
[----:B------:R-:W-:-:S07]  /*6860*/  IMAD R10, R11, R152, RZ ;  /* 0x000000980b0a7224 */ /* 0x000fce00078e02ff */
.L_x_278:
[----:B------:R-:W-:Y:S05]  /*6870*/  BSYNC B1 ;  /* 0x0000000000017941 */ /* 0x000fea0003800000 */
.L_x_277:
[----:B------:R-:W-:Y:S01]  /*6880*/  @!P3 IMAD R143, R143, R153, R10 ;  /* 0x000000998f8fb224 */ /* 0x000fe200078e020a */
[----:B------:R-:W-:Y:S04]  /*6890*/  BSSY B1, `(.L_x_279) ;  /* 0x0000006000017945 */ /* 0x000fe80003800000 */
[----:B------:R0:W-:Y:S01]  /*68a0*/  @!P3 STG.E.U8 desc[UR36][R6.64+0xe9], R143 ;  /* 0x0000e98f0600b986 */ /* 0x0001e2000c101124 */
[----:B------:R-:W-:Y:S05]  /*68b0*/  @P5 BRA `(.L_x_280) ;  /* 0x00000000000c5947 */ /* 0x000fea0003800000 */
[----:B------:R-:W1:Y:S02]  /*68c0*/  LDG.E.U8 R164, desc[UR36][R2.64+0xf0] ;  /* 0x0000f02402a47981 */ /* 0x000e64000c1e1100 */
[----:B-1----:R-:W-:-:S05]  /*68d0*/  PRMT R11, R164, 0x8880, RZ ;  /* 0x00008880a40b7816 */ /* 0x002fca00000000ff */
[----:B------:R-:W-:-:S07]  /*68e0*/  IMAD R10, R11, R152, RZ ;  /* 0x000000980b0a7224 */ /* 0x000fce00078e02ff */
.L_x_280:
[----:B------:R-:W-:Y:S05]  /*68f0*/  BSYNC B1 ;  /* 0x0000000000017941 */ /* 0x000fea0003800000 */
.L_x_279:
[----:B-1----:R-:W-:Y:S01]  /*6900*/  @!P5 IMAD R11, R144, R153, R10 ;  /* 0x00000099900bd224 */ /* 0x002fe200078e020a */
[----:B------:R-:W-:Y:S04]  /*6910*/  BSSY B1, `(.L_x_281) ;  /* 0x0000006000017945 */ /* 0x000fe80003800000 */
[----:B------:R1:W-:Y:S01]  /*6920*/  @!P5 STG.E.U8 desc[UR36][R4.64+0xf0], R11 ;  /* 0x0000f00b0400d986 */ /* 0x0003e2000c101124 */
[----:B------:R-:W-:Y:S05]  /*6930*/  @P2 BRA `(.L_x_282) ;  /* 0x00000000000c2947 */ /* 0x000fea0003800000 */
[----:B------:R-:W1:Y:S02]  /*6940*/  LDG.E.U8 R164, desc[UR36][R2.64+0xf1] ;  /* 0x0000f12402a47981 */ /* 0x000e64000c1e1100 */
[----:B-1----:R-:W-:-:S05]  /*6950*/  PRMT R11, R164, 0x8880, RZ ;  /* 0x00008880a40b7816 */ /* 0x002fca00000000ff */
[----:B------:R-:W-:-:S07]  /*6960*/  IMAD R10, R11, R152, RZ ;  /* 0x000000980b0a7224 */ /* 0x000fce00078e02ff */
.L_x_282:
[----:B------:R-:W-:Y:S05]  /*6970*/  BSYNC B1 ;  /* 0x0000000000017941 */ /* 0x000fea0003800000 */
.L_x_281:
[C---:B------:R-:W-:Y:S01]  /*6980*/  ISETP.LT.OR P4, PT, R0.reuse, 0xf1, !P0 ;  /* 0x000000f10000780c */ /* 0x040fe20004781670 */
[----:B------:R-:W-:Y:S01]  /*6990*/  @!P2 IMAD R145, R145, R153, R10 ;  /* 0x000000999191a224 */ /* 0x000fe200078e020a */
[----:B------:R-:W-:Y:S01]  /*69a0*/  BSSY B1, `(.L_x_283) ;  /* 0x000000a000017945 */ /* 0x000fe20003800000 */
[C---:B------:R-:W-:Y:S02]  /*69b0*/  ISETP.LT.OR P3, PT, R0.reuse, 0xf2, !P0 ;  /* 0x000000f20000780c */ /* 0x040fe40004761670 */
        /* <DEDUP_REMOVED lines=8> */
.L_x_284:
[----:B------:R-:W-:Y:S05]  /*6a40*/  BSYNC B1 ;  /* 0x0000000000017941 */ /* 0x000fea0003800000 */
.L_x_283:
[----:B-1----:R-:W-:Y:S01]  /*6a50*/  @!P4 IMAD R11, R146, R153, R10 ;  /* 0x00000099920bc224 */ /* 0x002fe200078e020a */
[----:B------:R-:W-:Y:S04]  /*6a60*/  BSSY B1, `(.L_x_285) ;  /* 0x0000006000017945 */ /* 0x000fe80003800000 */
[----:B------:R1:W-:Y:S01]  /*6a70*/  @!P4 STG.E.U8 desc[UR36][R6.64+0xf0], R11 ;  /* 0x0000f00b0600c986 */ /* 0x0003e2000c101124 */
[----:B------:R-:W-:Y:S05]  /*6a80*/  @P3 BRA `(.L_x_286) ;  /* 0x00000000000c3947 */ /* 0x000fea0003800000 */
[----:B------:R-:W1:Y:S02]  /*6a90*/  LDG.E.U8 R164, desc[UR36][R8.64+0xf1] ;  /* 0x0000f12408a47981 */ /* 0x000e64000c1e1100 */
[----:B-1----:R-:W-:-:S05]  /*6aa0*/  PRMT R11, R164, 0x8880, RZ ;  /* 0x00008880a40b7816 */ /* 0x002fca00000000ff */
[----:B------:R-:W-:-:S07]  /*6ab0*/  IMAD R10, R11, R152, RZ ;  /* 0x000000980b0a7224 */ /* 0x000fce00078e02ff */
.L_x_286:
[----:B------:R-:W-:Y:S05]  /*6ac0*/  BSYNC B1 ;  /* 0x0000000000017941 */ /* 0x000fea0003800000 */
.L_x_285:
[----:B------:R-:W-:Y:S01]  /*6ad0*/  @!P3 IMAD R147, R147, R153, R10 ;  /* 0x000000999393b224 */ /* 0x000fe200078e020a */
[----:B------:R-:W-:Y:S04]  /*6ae0*/  BSSY B1, `(.L_x_287) ;  /* 0x0000006000017945 */ /* 0x000fe80003800000 */
[----:B------:R0:W-:Y:S01]  /*6af0*/  @!P3 STG.E.U8 desc[UR36][R6.64+0xf1], R147 ;  /* 0x0000f1930600b986 */ /* 0x0001e2000c101124 */
[----:B------:R-:W-:Y:S05]  /*6b00*/  @P2 BRA `(.L_x_288) ;  /* 0x00000000000c2947 */ /* 0x000fea0003800000 */
[----:B------:R-:W1:Y:S02]  /*6b10*/  LDG.E.U8 R164, desc[UR36][R2.64+0xf8] ;  /* 0x0000f82402a47981 */ /* 0x000e64000c1e1100 */
[----:B-1----:R-:W-:-:S05]  /*6b20*/  PRMT R11, R164, 0x8880, RZ ;  /* 0x00008880a40b7816 */ /* 0x002fca00000000ff */
[----:B------:R-:W-:-:S07]  /*6b30*/  IMAD R10, R11, R152, RZ ;  /* 0x000000980b0a7224 */ /* 0x000fce00078e02ff */
.L_x_288:
[----:B------:R-:W-:Y:S05]  /*6b40*/  BSYNC B1 ;  /* 0x0000000000017941 */ /* 0x000fea0003800000 */
.L_x_287:
[----:B-1----:R-:W-:Y:S01]  /*6b50*/  @!P2 IMAD R11, R148, R153, R10 ;  /* 0x00000099940ba224 */ /* 0x002fe200078e020a */
[----:B------:R-:W-:Y:S04]  /*6b60*/  BSSY B1, `(.L_x_289) ;  /* 0x0000006000017945 */ /* 0x000fe80003800000 */
[----:B------:R1:W-:Y:S01]  /*6b70*/  @!P2 STG.E.U8 desc[UR36][R4.64+0xf8], R11 ;  /* 0x0000f80b0400a986 */ /* 0x0003e2000c101124 */
[----:B------:R-:W-:Y:S05]  /*6b80*/  @P1 BRA `(.L_x_290) ;  /* 0x00000000000c1947 */ /* 0x000fea0003800000 */
[----:B------:R-:W1:Y:S02]  /*6b90*/  LDG.E.U8 R164, desc[UR36][R2.64+0xf9] ;  /* 0x0000f92402a47981 */ /* 0x000e64000c1e1100 */
[----:B-1----:R-:W-:-:S05]  /*6ba0*/  PRMT R11, R164, 0x8880, RZ ;  /* 0x00008880a40b7816 */ /* 0x002fca00000000ff */
[----:B------:R-:W-:-:S07]  /*6bb0*/  IMAD R10, R11, R152, RZ ;  /* 0x000000980b0a7224 */ /* 0x000fce00078e02ff */
.L_x_290:
[----:B------:R-:W-:Y:S05]  /*6bc0*/  BSYNC B1 ;  /* 0x0000000000017941 */ /* 0x000fea0003800000 */
.L_x_289:
[----:B------:R-:W-:Y:S01]  /*6bd0*/  @!P1 IMAD R149, R149, R153, R10 ;  /* 0x0000009995959224 */ /* 0x000fe200078e020a */
[----:B------:R-:W-:Y:S04]  /*6be0*/  BSSY B1, `(.L_x_291) ;  /* 0x0000006000017945 */ /* 0x000fe80003800000 */
[----:B------:R0:W-:Y:S01]  /*6bf0*/  @!P1 STG.E.U8 desc[UR36][R4.64+0xf9], R149 ;  /* 0x0000f99504009986 */ /* 0x0001e2000c101124 */
[----:B------:R-:W-:Y:S05]  /*6c00*/  @P5 BRA `(.L_x_292) ;  /* 0x00000000000c5947 */ /* 0x000fea0003800000 */
[----:B------:R-:W0:Y:S02]  /*6c10*/  LDG.E.U8 R164, desc[UR36][R8.64+0xf8] ;  /* 0x0000f82408a47981 */ /* 0x000e24000c1e1100 */
[----:B0-----:R-:W-:-:S05]  /*6c20*/  PRMT R3, R164, 0x8880, RZ ;  /* 0x00008880a4037816 */ /* 0x001fca00000000ff */
[----:B------:R-:W-:-:S07]  /*6c30*/  IMAD R10, R3, R152, RZ ;  /* 0x00000098030a7224 */ /* 0x000fce00078e02ff */
.L_x_292:
[----:B------:R-:W-:Y:S05]  /*6c40*/  BSYNC B1 ;  /* 0x0000000000017941 */ /* 0x000fea0003800000 */
.L_x_291:
[----:B0-----:R-:W-:Y:S01]  /*6c50*/  @!P5 IMAD R3, R150, R153, R10 ;  /* 0x000000999603d224 */ /* 0x001fe200078e020a */
[----:B------:R-:W-:Y:S01]  /*6c60*/  ISETP.LT.OR P0, PT, R0, 0xfa, !P0 ;  /* 0x000000fa0000780c */ /* 0x000fe20004701670 */
[----:B------:R-:W-:Y:S03]  /*6c70*/  BSSY B1, `(.L_x_293) ;  /* 0x0000006000017945 */ /* 0x000fe60003800000 */
[----:B------:R0:W-:Y:S09]  /*6c80*/  @!P5 STG.E.U8 desc[UR36][R6.64+0xf8], R3 ;  /* 0x0000f8030600d986 */ /* 0x0001f2000c101124 */
[----:B------:R-:W-:Y:S05]  /*6c90*/  @P0 BRA `(.L_x_294) ;  /* 0x00000000000c0947 */ /* 0x000fea0003800000 */
[----:B------:R-:W0:Y:S02]  /*6ca0*/  LDG.E.U8 R164, desc[UR36][R8.64+0xf9] ;  /* 0x0000f92408a47981 */ /* 0x000e24000c1e1100 */
[----:B0-----:R-:W-:-:S05]  /*6cb0*/  PRMT R3, R164, 0x8880, RZ ;  /* 0x00008880a4037816 */ /* 0x001fca00000000ff */
[----:B------:R-:W-:-:S07]  /*6cc0*/  IMAD R10, R3, R152, RZ ;  /* 0x00000098030a7224 */ /* 0x000fce00078e02ff */
.L_x_294:
[----:B------:R-:W-:Y:S05]  /*6cd0*/  BSYNC B1 ;  /* 0x0000000000017941 */ /* 0x000fea0003800000 */
.L_x_293:
[----:B------:R-:W-:Y:S01]  /*6ce0*/  IMAD R151, R151, R153, R10 ;  /* 0x0000009997977224 */ /* 0x000fe200078e020a */
[----:B------:R-:W-:Y:S06]  /*6cf0*/  @P0 BRA `(.L_x_295) ;  /* 0x0000001800100947 */ /* 0x000fec0003800000 */
[----:B------:R0:W-:Y:S01]  /*6d00*/  STG.E.U8 desc[UR36][R6.64+0xf9], R151 ;  /* 0x0000f99706007986 */ /* 0x0001e2000c101124 */
[----:B------:R-:W-:Y:S05]  /*6d10*/  BRA `(.L_x_295) ;  /* 0x0000001800087947 */ /* 0x000fea0003800000 */
.L_x_38:
[C---:B------:R-:W-:Y:S02]  /*6d20*/  ISETP.GE.AND P1, PT, R22.reuse, 0x1, PT ;  /* 0x000000011600780c */ /* 0x040fe40003f26270 */
[----:B------:R-:W-:Y:S02]  /*6d30*/  ISETP.GE.AND P0, PT, R22, 0x9, PT ;  /* 0x000000091600780c */ /* 0x000fe40003f06270 */
[C---:B------:R-:W-:Y:S02]  /*6d40*/  ISETP.LT.OR P4, PT, R0.reuse, 0x1, !P1 ;  /* 0x000000010000780c */ /* 0x040fe40004f81670 */
[C---:B------:R-:W-:Y:S02]  /*6d50*/  ISETP.LT.OR P3, PT, R0.reuse, 0x2, !P1 ;  /* 0x000000020000780c */ /* 0x040fe40004f61670 */
[C---:B------:R-:W-:Y:S02]  /*6d60*/  ISETP.LT.OR P2, PT, R0.reuse, 0x1, !P0 ;  /* 0x000000010000780c */ /* 0x040fe40004741670 */
[----:B------:R-:W-:-:S07]  /*6d70*/  ISETP.LT.OR P5, PT, R0, 0x2, !P0 ;  /* 0x000000020000780c */ /* 0x000fce00047a1670 */
[-C--:B------:R-:W-:Y:S02]  /*6d80*/  @!P4 IMAD R3, R24, R153.reuse, RZ ;  /* 0x000000991803c224 */ /* 0x080fe400078e02ff */
[-C--:B------:R-:W-:Y:S02]  /*6d90*/  @!P3 IMAD R25, R25, R153.reuse, RZ ;  /* 0x000000991919b224 */ /* 0x080fe400078e02ff */
[-C--:B------:R-:W-:Y:S01]  /*6da0*/  @!P2 IMAD R9, R26, R153.reuse, RZ ;  /* 0x000000991a09a224 */ /* 0x080fe200078e02ff */
[----:B------:R0:W-:Y:S01]  /*6db0*/  @!P4 STG.E.U8 desc[UR36][R4.64], R3 ;  /* 0x000000030400c986 */ /* 0x0001e2000c101124 */
[C---:B------:R-:W-:Y:S01]  /*6dc0*/  ISETP.LT.OR P4, PT, R0.reuse, 0x9, !P1 ;  /* 0x000000090000780c */ /* 0x040fe20004f81670 */
[----:B------:R-:W-:Y:S02]  /*6dd0*/  @!P5 IMAD R27, R27, R153, RZ ;  /* 0x000000991b1bd224 */ /* 0x000fe400078e02ff */
[----:B------:R-:W-:Y:S01]  /*6de0*/  @!P3 STG.E.U8 desc[UR36][R4.64+0x1], R25 ;  /* 0x000001190400b986 */ /* 0x000fe2000c101124 */
[----:B------:R-:W-:-:S03]  /*6df0*/  ISETP.LT.OR P3, PT, R0, 0xa, !P1 ;  /* 0x0000000a0000780c */ /* 0x000fc60004f61670 */
[----:B------:R1:W-:Y:S01]  /*6e00*/  @!P2 STG.E.U8 desc[UR36][R6.64], R9 ;  /* 0x000000090600a986 */ /* 0x0003e2000c101124 */
[----:B------:R-:W-:-:S03]  /*6e10*/  ISETP.LT.OR P2, PT, R0, 0x9, !P0 ;  /* 0x000000090000780c */ /* 0x000fc60004741670 */
[----:B------:R-:W-:Y:S01]  /*6e20*/  @!P5 STG.E.U8 desc[UR36][R6.64+0x1], R27 ;  /* 0x0000011b0600d986 */ /* 0x000fe2000c101124 */
[----:B------:R-:W-:Y:S01]  /*6e30*/  ISETP.LT.OR P5, PT, R0, 0xa, !P0 ;  /* 0x0000000a0000780c */ /* 0x000fe200047a1670 */
[----:B------:R-:W-:-:S04]  /*6e40*/  @!P4 IMAD R11, R28, R153, RZ ;  /* 0x000000991c0bc224 */ /* 0x000fc800078e02ff */
[-C--:B------:R-:W-:Y:S01]  /*6e50*/  @!P3 IMAD R29, R29, R153.reuse, RZ ;  /* 0x000000991d1db224 */ /* 0x080fe200078e02ff */
[----:B------:R-:W-:Y:S01]  /*6e60*/  @!P4 STG.E.U8 desc[UR36][R4.64+0x8], R11 ;  /* 0x0000080b0400c986 */ /* 0x000fe2000c101124 */
[----:B------:R-:W-:Y:S02]  /*6e70*/  ISETP.LT.OR P4, PT, R0, 0x11, !P1 ;  /* 0x000000110000780c */ /* 0x000fe40004f81670 */
[-C--:B0-----:R-:W-:Y:S01]  /*6e80*/  @!P2 IMAD R3, R30, R153.reuse, RZ ;  /* 0x000000991e03a224 */ /* 0x081fe200078e02ff */
[----:B------:R-:W-:Y:S01]  /*6e90*/  @!P3 STG.E.U8 desc[UR36][R4.64+0x9], R29 ;  /* 0x0000091d0400b986 */ /* 0x000fe2000c101124 */
[C---:B------:R-:W-:Y:S02]  /*6ea0*/  ISETP.LT.OR P3, PT, R0.reuse, 0x12, !P1 ;  /* 0x000000120000780c */ /* 0x040fe40004f61670 */
[----:B------:R-:W-:Y:S01]  /*6eb0*/  @!P5 IMAD R31, R31, R153, RZ ;  /* 0x000000991f1fd224 */ /* 0x000fe200078e02ff */
[----:B------:R0:W-:Y:S01]  /*6ec0*/  @!P2 STG.E.U8 desc[UR36][R6.64+0x8], R3 ;  /* 0x000008030600a986 */ /* 0x0001e2000c101124 */
[----:B------:R-:W-:-:S03]  /*6ed0*/  ISETP.LT.OR P2, PT, R0, 0x11, !P0 ;  /* 0x000000110000780c */ /* 0x000fc60004741670 */
[----:B------:R-:W-:Y:S01]  /*6ee0*/  @!P5 STG.E.U8 desc[UR36][R6.64+0x9], R31 ;  /* 0x0000091f0600d986 */ /* 0x000fe2000c101124 */
[----:B------:R-:W-:Y:S01]  /*6ef0*/  ISETP.LT.OR P5, PT, R0, 0x12, !P0 ;  /* 0x000000120000780c */ /* 0x000fe200047a1670 */
[----:B-1----:R-:W-:-:S04]  /*6f00*/  @!P4 IMAD R9, R32, R153, RZ ;  /* 0x000000992009c224 */ /* 0x002fc800078e02ff */
        /* <DEDUP_REMOVED lines=301> */
[----:B------:R1:W-:Y:S01]  /*81e0*/  @!P4 STG.E.U8 desc[UR36][R4.64+0xd8], R11 ;  /* 0x0000d80b0400c986 */ /* 0x0003e2000c101124 */
        /* <DEDUP_REMOVED lines=13> */
[-C--:B-1----:R-:W-:Y:S01]  /*82c0*/  @!P2 IMAD R11, R138, R153.reuse, RZ ;  /* 0x000000998a0ba224 */ /* 0x082fe200078e02ff */
[----:B------:R-:W-:Y:S01]  /*82d0*/  @!P3 STG.E.U8 desc[UR36][R4.64+0xe1], R137 ;  /* 0x0000e1890400b986 */ /* 0x000fe2000c101124 */
[C---:B------:R-:W-:Y:S02]  /*82e0*/  ISETP.LT.OR P3, PT, R0.reuse, 0xea, !P1 ;  /* 0x000000ea0000780c */ /* 0x040fe40004f61670 */
[----:B------:R-:W-:Y:S01]  /*82f0*/  @!P5 IMAD R139, R139, R153, RZ ;  /* 0x000000998b8bd224 */ /* 0x000fe200078e02ff */
[----:B------:R1:W-:Y:S01]  /*8300*/  @!P2 STG.E.U8 desc[UR36][R6.64+0xe0], R11 ;  /* 0x0000e00b0600a986 */ /* 0x0003e2000c101124 */
[----:B------:R-:W-:-:S03]  /*8310*/  ISETP.LT.OR P2, PT, R0, 0xe9, !P0 ;  /* 0x000000e90000780c */ /* 0x000fc60004741670 */
[----:B------:R-:W-:Y:S01]  /*8320*/  @!P5 STG.E.U8 desc[UR36][R6.64+0xe1], R139 ;  /* 0x0000e18b0600d986 */ /* 0x000fe2000c101124 */
[----:B------:R-:W-:Y:S01]  /*8330*/  ISETP.LT.OR P5, PT, R0, 0xea, !P0 ;  /* 0x000000ea0000780c */ /* 0x000fe200047a1670 */
[----:B0-----:R-:W-:-:S04]  /*8340*/  @!P4 IMAD R3, R140, R153, RZ ;  /* 0x000000998c03c224 */ /* 0x001fc800078e02ff */
[-C--:B------:R-:W-:Y:S01]  /*8350*/  @!P3 IMAD R141, R141, R153.reuse, RZ ;  /* 0x000000998d8db224 */ /* 0x080fe200078e02ff */
[----:B------:R0:W-:Y:S01]  /*8360*/  @!P4 STG.E.U8 desc[UR36][R4.64+0xe8], R3 ;  /* 0x0000e8030400c986 */ /* 0x0001e2000c101124 */
[----:B------:R-:W-:Y:S02]  /*8370*/  ISETP.LT.OR P4, PT, R0, 0xf2, !P1 ;  /* 0x000000f20000780c */ /* 0x000fe40004f81670 */
[-C--:B--2---:R-:W-:Y:S01]  /*8380*/  @!P2 IMAD R9, R142, R153.reuse, RZ ;  /* 0x000000998e09a224 */ /* 0x084fe200078e02ff */
[----:B------:R-:W-:Y:S01]  /*8390*/  @!P3 STG.E.U8 desc[UR36][R4.64+0xe9], R141 ;  /* 0x0000e98d0400b986 */ /* 0x000fe2000c101124 */
[C---:B------:R-:W-:Y:S02]  /*83a0*/  ISETP.LT.OR P3, PT, R0.reuse, 0xf1, !P1 ;  /* 0x000000f10000780c */ /* 0x040fe40004f61670 */
[----:B------:R-:W-:Y:S01]  /*83b0*/  @!P5 IMAD R143, R143, R153, RZ ;  /* 0x000000998f8fd224 */ /* 0x000fe200078e02ff */
[----:B------:R-:W-:Y:S01]  /*83c0*/  @!P2 STG.E.U8 desc[UR36][R6.64+0xe8], R9 ;  /* 0x0000e8090600a986 */ /* 0x000fe2000c101124 */
[----:B------:R-:W-:-:S03]  /*83d0*/  ISETP.LT.OR P2, PT, R0, 0xf1, !P0 ;  /* 0x000000f10000780c */ /* 0x000fc60004741670 */
[----:B------:R-:W-:Y:S01]  /*83e0*/  @!P5 STG.E.U8 desc[UR36][R6.64+0xe9], R143 ;  /* 0x0000e98f0600d986 */ /* 0x000fe2000c101124 */
[----:B------:R-:W-:Y:S01]  /*83f0*/  ISETP.LT.OR P5, PT, R0, 0xf9, !P0 ;  /* 0x000000f90000780c */ /* 0x000fe200047a1670 */
[----:B------:R-:W-:-:S04]  /*8400*/  @!P4 IMAD R145, R145, R153, RZ ;  /* 0x000000999191c224 */ /* 0x000fc800078e02ff */
[-C--:B-1----:R-:W-:Y:S01]  /*8410*/  @!P3 IMAD R11, R144, R153.reuse, RZ ;  /* 0x00000099900bb224 */ /* 0x082fe200078e02ff */
[----:B------:R-:W-:Y:S01]  /*8420*/  @!P4 STG.E.U8 desc[UR36][R4.64+0xf1], R145 ;  /* 0x0000f1910400c986 */ /* 0x000fe2000c101124 */
[C---:B------:R-:W-:Y:S02]  /*8430*/  ISETP.LT.OR P4, PT, R0.reuse, 0xf2, !P0 ;  /* 0x000000f20000780c */ /* 0x040fe40004781670 */
[C---:B------:R-:W-:Y:S01]  /*8440*/  ISETP.LT.OR P0, PT, R0.reuse, 0xfa, !P0 ;  /* 0x000000fa0000780c */ /* 0x040fe20004701670 */
[----:B------:R1:W-:Y:S01]  /*8450*/  @!P3 STG.E.U8 desc[UR36][R4.64+0xf0], R11 ;  /* 0x0000f00b0400b986 */ /* 0x0003e2000c101124 */
[----:B------:R-:W-:Y:S01]  /*8460*/  ISETP.LT.OR P3, PT, R0, 0xf9, !P1 ;  /* 0x000000f90000780c */ /* 0x000fe20004f61670 */
[----:B0-----:R-:W-:Y:S01]  /*8470*/  @!P2 IMAD R3, R146, R153, RZ ;  /* 0x000000999203a224 */ /* 0x001fe200078e02ff */
[----:B------:R-:W-:-:S04]  /*8480*/  ISETP.LT.OR P1, PT, R0, 0xfa, !P1 ;  /* 0x000000fa0000780c */ /* 0x000fc80004f21670 */
[----:B------:R0:W-:Y:S03]  /*8490*/  @!P2 STG.E.U8 desc[UR36][R6.64+0xf0], R3 ;  /* 0x0000f0030600a986 */ /* 0x0001e6000c101124 */
[-C--:B------:R-:W-:Y:S02]  /*84a0*/  @!P4 IMAD R147, R147, R153.reuse, RZ ;  /* 0x000000999393c224 */ /* 0x080fe400078e02ff */
[-C--:B-1----:R-:W-:Y:S02]  /*84b0*/  @!P5 IMAD R11, R150, R153.reuse, RZ ;  /* 0x00000099960bd224 */ /* 0x082fe400078e02ff */
[-C--:B------:R-:W-:Y:S01]  /*84c0*/  @!P3 IMAD R9, R148, R153.reuse, RZ ;  /* 0x000000999409b224 */ /* 0x080fe200078e02ff */
[----:B------:R0:W-:Y:S01]  /*84d0*/  @!P4 STG.E.U8 desc[UR36][R6.64+0xf1], R147 ;  /* 0x0000f1930600c986 */ /* 0x0001e2000c101124 */
[-C--:B------:R-:W-:Y:S02]  /*84e0*/  @!P1 IMAD R149, R149, R153.reuse, RZ ;  /* 0x0000009995959224 */ /* 0x080fe400078e02ff */
[----:B------:R-:W-:Y:S01]  /*84f0*/  @!P0 IMAD R151, R151, R153, RZ ;  /* 0x0000009997978224 */ /* 0x000fe200078e02ff */
[----:B------:R0:W-:Y:S04]  /*8500*/  @!P3 STG.E.U8 desc[UR36][R4.64+0xf8], R9 ;  /* 0x0000f8090400b986 */ /* 0x0001e8000c101124 */
[----:B------:R0:W-:Y:S04]  /*8510*/  @!P1 STG.E.U8 desc[UR36][R4.64+0xf9], R149 ;  /* 0x0000f99504009986 */ /* 0x0001e8000c101124 */
[----:B------:R0:W-:Y:S04]  /*8520*/  @!P5 STG.E.U8 desc[UR36][R6.64+0xf8], R11 ;  /* 0x0000f80b0600d986 */ /* 0x0001e8000c101124 */
[----:B------:R0:W-:Y:S02]  /*8530*/  @!P0 STG.E.U8 desc[UR36][R6.64+0xf9], R151 ;  /* 0x0000f99706008986 */ /* 0x0001e4000c101124 */
.L_x_295:
[----:B------:R-:W-:Y:S05]  /*8540*/  BSYNC B0 ;  /* 0x0000000000007941 */ /* 0x000fea0003800000 */
.L_x_37:
[----:B0-----:R-:W2:Y:S01]  /*8550*/  LDL.64 R2, [R1] ;  /* 0x0000000001027983 */ /* 0x001ea20000100a00 */
[----:B------:R-:W-:Y:S01]  /*8560*/  ULDC.64 UR4, c[0x0][0x650] ;  /* 0x0001940000047ab9 */ /* 0x000fe20000000a00 */
[----:B------:R0:W-:Y:S01]  /*8570*/  SYNCS.ARRIVE.TRANS64.A1T0 RZ, [R162+UR45], RZ ;  /* 0x000000ffa2ff79a7 */ /* 0x0001e2000810002d */
[----:B------:R-:W-:Y:S01]  /*8580*/  PRMT R0, RZ, 0x7610, R0 ;  /* 0x00007610ff007816 */ /* 0x000fe20000000000 */
[----:B------:R-:W-:Y:S02]  /*8590*/  IMAD.MOV.U32 R19, RZ, RZ, -0x1 ;  /* 0xffffffffff137424 */ /* 0x000fe400078e00ff */
[----:B------:R-:W-:Y:S01]  /*85a0*/  IMAD.MOV.U32 R22, RZ, RZ, -0x1 ;  /* 0xffffffffff167424 */ /* 0x000fe200078e00ff */
[----:B--2---:R-:W-:-:S04]  /*85b0*/  LEA R18, P0, R2, R18, 0x1 ;  /* 0x0000001202127211 */ /* 0x004fc800078008ff */
[----:B------:R-:W-:Y:S01]  /*85c0*/  LEA.HI.X R17, R2, R17, R23, 0x1, P0 ;  /* 0x0000001102117211 */ /* 0x000fe200000f0c17 */
[----:B------:R-:W-:Y:S01]  /*85d0*/  IMAD.MOV.U32 R2, RZ, RZ, -0x1 ;  /* 0xffffffffff027424 */ /* 0x000fe200078e00ff */
[----:B------:R-:W-:-:S04]  /*85e0*/  ISETP.GE.U32.AND P0, PT, R18, UR4, PT ;  /* 0x0000000412007c0c */ /* 0x000fc8000bf06070 */
[----:B------:R-:W-:-:S13]  /*85f0*/  ISETP.GE.U32.AND.EX P0, PT, R17, UR5, PT, P0 ;  /* 0x0000000511007c0c */ /* 0x000fda000bf06100 */
[----:B0-----:R-:W-:Y:S05]  /*8600*/  @P0 BRA `(.L_x_296) ;  /* 0x0000000400700947 */ /* 0x001fea0003800000 */
[----:B------:R-:W0:Y:S01]  /*8610*/  S2R R10, SR_CTAID.X ;  /* 0x00000000000a7919 */ /* 0x000e220000002500 */
[----:B------:R-:W2:Y:S01]  /*8620*/  LDC.64 R8, c[0x0][0x628] ;  /* 0x00018a00ff087b82 */ /* 0x000ea20000000a00 */
[----:B------:R-:W-:Y:S01]  /*8630*/  ULDC UR4, c[0x0][0x150] ;  /* 0x0000540000047ab9 */ /* 0x000fe20000000800 */
[----:B---3--:R-:W-:Y:S01]  /*8640*/  IMAD.MOV.U32 R6, RZ, RZ, R18 ;  /* 0x000000ffff067224 */ /* 0x008fe200078e0012 */
[----:B------:R-:W3:Y:S01]  /*8650*/  S2R R20, SR_CTAID.Y ;  /* 0x0000000000147919 */ /* 0x000ee20000002600 */
[----:B------:R-:W-:-:S04]  /*8660*/  IMAD.MOV.U32 R7, RZ, RZ, R17 ;  /* 0x000000ffff077224 */ /* 0x000fc800078e0011 */
[----:B------:R-:W1:Y:S08]  /*8670*/  LDC R15, c[0x0][0x144] ;  /* 0x00005100ff0f7b82 */ /* 0x000e700000000800 */
[----:B------:R-:W1:Y:S08]  /*8680*/  LDC R0, c[0x0][0x630] ;  /* 0x00018c00ff007b82 */ /* 0x000e700000000800 */
[----:B------:R-:W1:Y:S01]  /*8690*/  LDC.64 R12, c[0x0][0x620] ;  /* 0x00018800ff0c7b82 */ /* 0x000e620000000a00 */
[----:B--2---:R-:W-:-:S04]  /*86a0*/  ISETP.NE.U32.AND P0, PT, R8, RZ, PT ;  /* 0x000000ff0800720c */ /* 0x004fc80003f05070 */
[----:B------:R-:W-:Y:S02]  /*86b0*/  ISETP.NE.AND.EX P0, PT, R9, RZ, PT, P0 ;  /* 0x000000ff0900720c */ /* 0x000fe40003f05300 */
[----:B0-----:R-:W-:-:S05]  /*86c0*/  I2FP.F32.U32 R2, R10 ;  /* 0x0000000a00027245 */ /* 0x001fca0000201000 */
[----:B------:R-:W-:-:S04]  /*86d0*/  FMUL R2, R2, UR4 ;  /* 0x0000000402027c20 */ /* 0x000fc80008400000 */
[----:B------:R0:W2:Y:S02]  /*86e0*/  F2I.U32.TRUNC.NTZ R14, R2 ;  /* 0x00000002000e7305 */ /* 0x0000a4000020f000 */
[----:B---3--:R-:W-:Y:S05]  /*86f0*/  @!P0 BRA `(.L_x_297) ;  /* 0x0000000000288947 */ /* 0x008fea0003800000 */
[----:B------:R-:W3:Y:S02]  /*8700*/  LDC R3, c[0x0][0x634] ;  /* 0x00018d00ff037b82 */ /* 0x000ee40000000800 */
[----:B---3--:R-:W-:-:S05]  /*8710*/  IADD3 R7, P0, R18, R3, RZ ;  /* 0x0000000312077210 */ /* 0x008fca0007f1e0ff */
[----:B-1----:R-:W-:-:S04]  /*8720*/  IMAD.X R11, RZ, RZ, R17, P0 ;  /* 0x000000ffff0b7224 */ /* 0x002fc800000e0611 */
[----:B0-----:R-:W-:-:S04]  /*8730*/  IMAD.WIDE.U32 R2, R11, R8, RZ ;  /* 0x000000080b027225 */ /* 0x001fc800078e00ff */
[----:B----4-:R-:W-:-:S04]  /*8740*/  IMAD.WIDE.U32 R4, P0, R7, R9, R2 ;  /* 0x0000000907047225 */ /* 0x010fc80007800002 */
[----:B------:R-:W-:-:S04]  /*8750*/  IMAD.WIDE.U32 R2, R7, R8, RZ ;  /* 0x0000000807027225 */ /* 0x000fc800078e00ff */
[----:B------:R-:W-:Y:S01]  /*8760*/  IMAD.X R7, RZ, RZ, RZ, P0 ;  /* 0x000000ffff077224 */ /* 0x000fe200000e06ff */
[----:B------:R-:W-:Y:S01]  /*8770*/  IADD3 RZ, P0, R3, R4, RZ ;  /* 0x0000000403ff7210 */ /* 0x000fe20007f1e0ff */
[----:B------:R-:W-:-:S04]  /*8780*/  IMAD.MOV.U32 R6, RZ, RZ, R5 ;  /* 0x000000ffff067224 */ /* 0x000fc800078e0005 */
[----:B------:R-:W-:-:S08]  /*8790*/  IMAD.WIDE.U32.X R6, R11, R9, R6, P0 ;  /* 0x000000090b067225 */ /* 0x000fd000000e0406 */
.L_x_297:
[----:B------:R-:W3:Y:S01]  /*87a0*/  LDC.64 R26, c[0x0][0x640] ;  /* 0x00019000ff1a7b82 */ /* 0x000ee20000000a00 */
[-C--:B-1----:R-:W-:Y:S01]  /*87b0*/  SHF.R.U64 R11, R6, R0.reuse, R7 ;  /* 0x00000000060b7219 */ /* 0x082fe20000001207 */
[----:B------:R-:W-:Y:S01]  /*87c0*/  IMAD.MOV.U32 R19, RZ, RZ, R17 ;  /* 0x000000ffff137224 */ /* 0x000fe200078e0011 */
[----:B------:R-:W-:Y:S01]  /*87d0*/  SHF.R.U32.HI R0, RZ, R0, R7 ;  /* 0x00000000ff007219 */ /* 0x000fe20000011607 */
[----:B--2---:R-:W-:Y:S01]  /*87e0*/  IMAD.MOV R14, RZ, RZ, -R14 ;  /* 0x000000ffff0e7224 */ /* 0x004fe200078e0a0e */
[----:B----4-:R-:W-:Y:S01]  /*87f0*/  IADD3 R5, P0, RZ, -R11, RZ ;  /* 0x8000000bff057210 */ /* 0x010fe20007f1e0ff */
[----:B------:R-:W-:Y:S01]  /*8800*/  ULDC UR4, c[0x0][0x154] ;  /* 0x0000550000047ab9 */ /* 0x000fe20000000800 */
[----:B------:R-:W-:Y:S01]  /*8810*/  IMAD.MOV.U32 R7, RZ, RZ, 0x1 ;  /* 0x00000001ff077424 */ /* 0x000fe200078e00ff */
[----:B------:R-:W1:Y:S01]  /*8820*/  LDC R4, c[0x0][0x618] ;  /* 0x00018600ff047b82 */ /* 0x000e620000000800 */
[----:B------:R-:W-:Y:S02]  /*8830*/  IMAD R22, R15, R14, R10 ;  /* 0x0000000e0f167224 */ /* 0x000fe400078e020a */
[----:B------:R-:W-:-:S04]  /*8840*/  IMAD.X R3, RZ, RZ, ~R0, P0 ;  /* 0x000000ffff037224 */ /* 0x000fc800000e0e00 */
[-C--:B------:R-:W-:Y:S01]  /*8850*/  IMAD R0, R3, R12.reuse, RZ ;  /* 0x0000000c03007224 */ /* 0x080fe200078e02ff */
[----:B------:R-:W2:Y:S01]  /*8860*/  LDC R6, c[0x0][0x608] ;  /* 0x00018200ff067b82 */ /* 0x000ea20000000800 */
[----:B0-----:R-:W-:-:S04]  /*8870*/  IMAD.WIDE.U32 R2, R5, R12, R18 ;  /* 0x0000000c05027225 */ /* 0x001fc800078e0012 */
[----:B------:R-:W-:Y:S01]  /*8880*/  IMAD R5, R5, R13, R0 ;  /* 0x0000000d05057224 */ /* 0x000fe200078e0200 */
[----:B------:R-:W-:Y:S02]  /*8890*/  I2FP.F32.U32 R0, R20 ;  /* 0x0000001400007245 */ /* 0x000fe40000201000 */
[----:B------:R-:W0:Y:S01]  /*88a0*/  LDC R24, c[0x0][0x658] ;  /* 0x00019600ff187b82 */ /* 0x000e220000000800 */
[----:B------:R-:W-:Y:S01]  /*88b0*/  IMAD.IADD R3, R3, 0x1, R5 ;  /* 0x0000000103037824 */ /* 0x000fe200078e0205 */
[----:B---3--:R-:W-:Y:S01]  /*88c0*/  ISETP.NE.U32.AND P0, PT, R26, RZ, PT ;  /* 0x000000ff1a00720c */ /* 0x008fe20003f05070 */
[----:B------:R-:W-:Y:S01]  /*88d0*/  FMUL R0, R0, UR4 ;  /* 0x0000000400007c20 */ /* 0x000fe20008400000 */
[----:B------:R-:W-:Y:S02]  /*88e0*/  IMAD.MOV.U32 R5, RZ, RZ, -0x1 ;  /* 0xffffffffff057424 */ /* 0x000fe400078e00ff */
[----:B------:R-:W-:Y:S01]  /*88f0*/  ISETP.NE.AND.EX P0, PT, R27, RZ, PT, P0 ;  /* 0x000000ff1b00720c */ /* 0x000fe20003f05300 */
[----:B------:R3:W4:Y:S01]  /*8900*/  F2I.U32.TRUNC.NTZ R12, R0 ;  /* 0x00000000000c7305 */ /* 0x000722000020f000 */
[----:B------:R-:W3:Y:S01]  /*8910*/  LDC R15, c[0x0][0x148] ;  /* 0x00005200ff0f7b82 */ /* 0x000ee20000000800 */
[----:B-1----:R-:W-:-:S02]  /*8920*/  SHF.R.U64 R10, R2, R4, R3 ;  /* 0x00000004020a7219 */ /* 0x002fc40000001203 */
[----:B------:R-:W-:-:S05]  /*8930*/  SHF.R.U32.HI R3, RZ, R4, R3 ;  /* 0x00000004ff037219 */ /* 0x000fca0000011603 */
[----:B------:R-:W1:Y:S01]  /*8940*/  LDC R14, c[0x0][0x600] ;  /* 0x00018000ff0e7b82 */ /* 0x000e620000000800 */
[-CC-:B--2---:R-:W-:Y:S02]  /*8950*/  SHF.R.U64 R8, R10, R6.reuse, R3.reuse ;  /* 0x000000060a087219 */ /* 0x184fe40000001203 */
[----:B------:R-:W-:-:S05]  /*8960*/  SHF.R.U32.HI R3, RZ, R6, R3 ;  /* 0x00000006ff037219 */ /* 0x000fca0000011603 */
[----:B------:R-:W2:Y:S01]  /*8970*/  LDC R21, c[0x0][0x648] ;  /* 0x00019200ff157b82 */ /* 0x000ea20000000800 */
[-CC-:B0-----:R-:W-:Y:S02]  /*8980*/  SHF.R.U64 R13, R8, R24.reuse, R3.reuse ;  /* 0x00000018080d7219 */ /* 0x181fe40000001203 */
[-C--:B------:R-:W-:Y:S02]  /*8990*/  SHF.L.U32 R5, R5, R24.reuse, RZ ;  /* 0x0000001805057219 */ /* 0x080fe400000006ff */
[-C--:B------:R-:W-:Y:S01]  /*89a0*/  SHF.R.U32.HI R3, RZ, R24.reuse, R3 ;  /* 0x00000018ff037219 */ /* 0x080fe20000011603 */
[----:B------:R-:W-:Y:S01]  /*89b0*/  IMAD.MOV.U32 R2, RZ, RZ, R13 ;  /* 0x000000ffff027224 */ /* 0x000fe200078e000d */
[----:B------:R-:W-:Y:S01]  /*89c0*/  SHF.L.U32 R24, R7, R24, RZ ;  /* 0x0000001807187219 */ /* 0x000fe200000006ff */
[----:B------:R-:W0:Y:S01]  /*89d0*/  LDC R25, c[0x0][0x638] ;  /* 0x00018e00ff197b82 */ /* 0x000e220000000800 */
[----:B------:R-:W-:-:S07]  /*89e0*/  LOP3.LUT R19, RZ, R5, RZ, 0x33, !PT ;  /* 0x00000005ff137212 */ /* 0x000fce00078e33ff */
[----:B------:R-:W0:Y:S01]  /*89f0*/  LDC R28, c[0x0][0x610] ;  /* 0x00018400ff1c7b82 */ /* 0x000e220000000800 */
[----:B----4-:R-:W-:Y:S05]  /*8a00*/  @!P0 BRA `(.L_x_298) ;  /* 0x0000000000288947 */ /* 0x010fea0003800000 */
[----:B---3--:R-:W3:Y:S02]  /*8a10*/  LDC R0, c[0x0][0x64c] ;  /* 0x00019300ff007b82 */ /* 0x008ee40000000800 */
[----:B---3--:R-:W-:-:S05]  /*8a20*/  IADD3 R7, P0, R13, R0, RZ ;  /* 0x000000000d077210 */ /* 0x008fca0007f1e0ff */
        /* <DEDUP_REMOVED lines=8> */
.L_x_298:
[----:B------:R-:W4:Y:S01]  /*8ab0*/  LDC R4, c[0x0][0x65c] ;  /* 0x00019700ff047b82 */ /* 0x000f220000000800 */
[----:B--23--:R-:W-:Y:S01]  /*8ac0*/  SHF.R.U64 R0, R2, R21, R3 ;  /* 0x0000001502007219 */ /* 0x00cfe20000001203 */
[----:B-1----:R-:W-:Y:S01]  /*8ad0*/  VIADD R3, R14, 0xffffffff ;  /* 0xffffffff0e037836 */ /* 0x002fe20000000000 */
[----:B------:R-:W-:Y:S01]  /*8ae0*/  LOP3.LUT R19, R8, R19, RZ, 0xc0, !PT ;  /* 0x0000001308137212 */ /* 0x000fe200078ec0ff */
[----:B------:R-:W-:Y:S02]  /*8af0*/  IMAD.MOV R12, RZ, RZ, -R12 ;  /* 0x000000ffff0c7224 */ /* 0x000fe400078e0a0c */
[----:B------:R-:W-:Y:S01]  /*8b00*/  IMAD.MOV R2, RZ, RZ, -R0 ;  /* 0x000000ffff027224 */ /* 0x000fe200078e0a00 */
[----:B------:R-:W-:Y:S01]  /*8b10*/  LOP3.LUT R3, R10, R3, RZ, 0xc0, !PT ;  /* 0x000000030a037212 */ /* 0x000fe200078ec0ff */
[----:B------:R-:W-:Y:S02]  /*8b20*/  IMAD R19, R24, R0, R19 ;  /* 0x0000000018137224 */ /* 0x000fe400078e0213 */
[----:B0-----:R-:W-:-:S04]  /*8b30*/  IMAD R0, R2, R25, R13 ;  /* 0x0000001902007224 */ /* 0x001fc800078e020d */
[----:B------:R-:W-:Y:S01]  /*8b40*/  IMAD R2, R0, R14, R3 ;  /* 0x0000000e00027224 */ /* 0x000fe200078e0203 */
[----:B----4-:R-:W-:Y:S01]  /*8b50*/  ISETP.NE.AND P0, PT, R4, 0x1, PT ;  /* 0x000000010400780c */ /* 0x010fe20003f05270 */
[----:B------:R-:W-:-:S05]  /*8b60*/  IMAD.MOV.U32 R4, RZ, RZ, 0x1 ;  /* 0x00000001ff047424 */ /* 0x000fca00078e00ff */
[----:B------:R-:W-:-:S07]  /*8b70*/  PRMT R0, R4, 0x7610, R0 ;  /* 0x0000761004007816 */ /* 0x000fce0000000000 */
[----:B------:R-:W-:-:S04]  /*8b80*/  @P0 IMAD R22, R15, R12, R20 ;  /* 0x0000000c0f160224 */ /* 0x000fc800078e0214 */
[----:B------:R-:W-:-:S05]  /*8b90*/  IMAD R19, R19, R28, R22 ;  /* 0x0000001c13137224 */ /* 0x000fca00078e0216 */
[----:B------:R-:W-:Y:S02]  /*8ba0*/  SEL R22, R2, R19, !P0 ;  /* 0x0000001302167207 */ /* 0x000fe40004000000 */
[----:B------:R-:W-:Y:S01]  /*8bb0*/  SEL R19, R19, R2, !P0 ;  /* 0x0000000213137207 */ /* 0x000fe20004000000 */
[----:B------:R-:W-:-:S07]  /*8bc0*/  IMAD.MOV.U32 R2, RZ, RZ, R11 ;  /* 0x000000ffff027224 */ /* 0x000fce00078e000b */
.L_x_296:
[----:B------:R-:W-:Y:S02]  /*8bd0*/  LOP3.LUT P0, RZ, R0, 0xff, RZ, 0xc0, !PT ;  /* 0x000000ff00ff7812 */ /* 0x000fe4000780c0ff */
[----:B------:R-:W-:-:S11]  /*8be0*/  LOP3.LUT R165, R165, 0x1, RZ, 0x3c, !PT ;  /* 0x00000001a5a57812 */ /* 0x000fd600078e3cff */
[----:B------:R-:W-:Y:S05]  /*8bf0*/  @P0 BRA `(.L_x_299) ;  /* 0xffffff8c00440947 */ /* 0x000fea000383ffff */
[----:B------:R-:W-:Y:S05]  /*8c00*/  EXIT ;  /* 0x000000000000794d */ /* 0x000fea0003800000 */
.L_x_18:
[----:B------:R-:W-:-:S08]  /*8c10*/  ISETP.NE.AND P0, PT, R5, RZ, PT ;  /* 0x000000ff0500720c */ /* 0x000fd00003f05270 */
[----:B0-----:R-:W0:-:S00]  /*8c20*/  USETMAXREG.DEALLOC.CTAPOOL 0x28 ;  /* 0x00000028000079c8 */ /* 0x001e0000080e0500 */
[----:B------:R-:W-:Y:S05]  /*8c30*/  @P0 EXIT ;  /* 0x000000000000094d */ /* 0x000fea0003800000 */
[----:B0-----:R-:W-:Y:S01]  /*8c40*/  LOP3.LUT P0, RZ, R8, 0xff, RZ, 0xc0, !PT ;  /* 0x000000ff08ff7812 */ /* 0x001fe2000780c0ff */
[----:B------:R-:W-:Y:S02]  /*8c50*/  IMAD.MOV.U32 R0, RZ, RZ, 0x1 ;  /* 0x00000001ff007424 */ /* 0x000fe400078e00ff */
[----:B------:R-:W-:-:S10]  /*8c60*/  IMAD.MOV.U32 R7, RZ, RZ, RZ ;  /* 0x000000ffff077224 */ /* 0x000fd400078e00ff */
[----:B------:R-:W-:Y:S05]  /*8c70*/  @!P0 BRA `(.L_x_300) ;  /* 0x0000000c00888947 */ /* 0x000fea0003800000 */
[----:B------:R-:W0:Y:S01]  /*8c80*/  S2UR UR9, SR_CgaCtaId ;  /* 0x00000000000979c3 */ /* 0x000e220000008800 */
[----:B------:R-:W-:Y:S01]  /*8c90*/  ULDC UR5, c[0x0][0x658] ;  /* 0x0001960000057ab9 */ /* 0x000fe20000000800 */
[----:B------:R-:W-:Y:S01]  /*8ca0*/  UMOV UR10, 0xffffffff ;  /* 0xffffffff000a7882 */ /* 0x000fe20000000000 */
[----:B------:R-:W-:Y:S01]  /*8cb0*/  UMOV UR14, 0x1 ;  /* 0x00000001000e7882 */ /* 0x000fe20000000000 */
[----:B------:R-:W-:Y:S01]  /*8cc0*/  USHF.L.U32 UR10, UR10, UR5, URZ ;  /* 0x000000050a0a7299 */ /* 0x000fe2000800063f */
[----:B------:R-:W-:Y:S01]  /*8cd0*/  LOP3.LUT P0, RZ, R4, 0x1f, RZ, 0xc0, !PT ;  /* 0x0000001f04ff7812 */ /* 0x000fe2000780c0ff */
[----:B------:R-:W-:Y:S01]  /*8ce0*/  BSSY B0, `(.L_x_300) ;  /* 0x00000db000007945 */ /* 0x000fe20003800000 */
[C---:B------:R-:W-:Y:S01]  /*8cf0*/  ISETP.NE.AND P2, PT, R3.reuse, RZ, PT ;  /* 0x000000ff0300720c */ /* 0x040fe20003f45270 */
[----:B------:R-:W-:Y:S01]  /*8d00*/  IMAD.MOV.U32 R8, RZ, RZ, 0x1 ;  /* 0x00000001ff087424 */ /* 0x000fe200078e00ff */
[----:B------:R-:W-:Y:S01]  /*8d10*/  ISETP.NE.OR P0, PT, R3, RZ, !P0 ;  /* 0x000000ff0300720c */ /* 0x000fe20004705670 */
[----:B------:R-:W-:Y:S01]  /*8d20*/  IMAD.MOV.U32 R0, RZ, RZ, 0x1 ;  /* 0x00000001ff007424 */ /* 0x000fe200078e00ff */
[----:B------:R-:W-:Y:S01]  /*8d30*/  LOP3.LUT R6, R16, 0x2, RZ, 0xfc, !PT ;  /* 0x0000000210067812 */ /* 0x000fe200078efcff */
[----:B------:R-:W-:Y:S01]  /*8d40*/  IMAD.MOV.U32 R7, RZ, RZ, RZ ;  /* 0x000000ffff077224 */ /* 0x000fe200078e00ff */
[----:B------:R-:W-:Y:S01]  /*8d50*/  ULDC UR4, c[0x0][0x600] ;  /* 0x0001800000047ab9 */ /* 0x000fe20000000800 */
[----:B------:R-:W-:Y:S01]  /*8d60*/  UMOV UR19, 0x11 ;  /* 0x0000001100137882 */ /* 0x000fe20000000000 */
[----:B------:R-:W-:-:S02]  /*8d70*/  UIADD3 UR25, UR40, 0x1, URZ ;  /* 0x0000000128197890 */ /* 0x000fc4000fffe03f */
[----:B------:R-:W-:Y:S02]  /*8d80*/  UIADD3 UR4, UR4, -0x1, URZ ;  /* 0xffffffff04047890 */ /* 0x000fe4000fffe03f */
[----:B------:R-:W-:Y:S01]  /*8d90*/  USHF.L.U32 UR5, UR14, UR5, URZ ;  /* 0x000000050e057299 */ /* 0x000fe2000800063f */
[----:B------:R-:W-:Y:S01]  /*8da0*/  ULDC.64 UR26, c[0x0][0x198] ;  /* 0x00006600001a7ab9 */ /* 0x000fe20000000a00 */
[----:B0-----:R-:W-:Y:S02]  /*8db0*/  USHF.R.U32.HI UR24, URZ, 0x2, UR9 ;  /* 0x000000023f187899 */ /* 0x001fe40008011609 */
[----:B------:R-:W-:Y:S02]  /*8dc0*/  ULOP3.LUT UR8, UR9, 0x3, URZ, 0xc0, !UPT ;  /* 0x0000000309087892 */ /* 0x000fe4000f8ec03f */
[----:B------:R-:W-:Y:S02]  /*8dd0*/  USHF.L.U32 UR6, UR9, 0x6, URZ ;  /* 0x0000000609067899 */ /* 0x000fe4000800063f */
[----:B------:R-:W-:-:S02]  /*8de0*/  USHF.L.U32 UR7, UR9, 0xb, URZ ;  /* 0x0000000b09077899 */ /* 0x000fc4000800063f */
[----:B------:R-:W-:Y:S02]  /*8df0*/  ULOP3.LUT UR9, UR9, 0xfffffffc, URZ, 0xc0, !UPT ;  /* 0xfffffffc09097892 */ /* 0x000fe4000f8ec03f */
[----:B------:R-:W-:Y:S02]  /*8e00*/  UISETP.GT.U32.AND UP0, UPT, UR8, 0xffff, UPT ;  /* 0x0000ffff0800788c */ /* 0x000fe4000bf04070 */
[----:B------:R-:W-:Y:S02]  /*8e10*/  ULOP3.LUT UR11, UR9, 0x1, URZ, 0xfc, !UPT ;  /* 0x00000001090b7892 */ /* 0x000fe4000f8efc3f */
[----:B------:R-:W-:Y:S02]  /*8e20*/  ULOP3.LUT UR12, UR9, 0x2, URZ, 0xfc, !UPT ;  /* 0x00000002090c7892 */ /* 0x000fe4000f8efc3f */
[----:B------:R-:W-:Y:S02]  /*8e30*/  ULOP3.LUT UR13, UR7, 0x1800, URZ, 0xc0, !UPT ;  /* 0x00001800070d7892 */ /* 0x000fe4000f8ec03f */
[----:B------:R-:W-:-:S02]  /*8e40*/  ULOP3.LUT UR7, URZ, UR10, URZ, 0x33, !UPT ;  /* 0x0000000a3f077292 */ /* 0x000fc4000f8e333f */
[----:B------:R-:W-:Y:S02]  /*8e50*/  USHF.L.U32 UR10, UR14, UR9, URZ ;  /* 0x000000090e0a7299 */ /* 0x000fe4000800063f */
[----:B------:R-:W-:Y:S02]  /*8e60*/  ULOP3.LUT UR9, UR9, 0x3, URZ, 0xfc, !UPT ;  /* 0x0000000309097892 */ /* 0x000fe4000f8efc3f */
[----:B------:R-:W-:Y:S02]  /*8e70*/  USHF.L.U32 UR11, UR14, UR11, URZ ;  /* 0x0000000b0e0b7299 */ /* 0x000fe4000800063f */
[----:B------:R-:W-:Y:S02]  /*8e80*/  USHF.L.U32 UR12, UR14, UR12, URZ ;  /* 0x0000000c0e0c7299 */ /* 0x000fe4000800063f */
[----:B------:R-:W-:Y:S02]  /*8e90*/  USEL UR8, UR8, 0xffff, !UP0 ;  /* 0x0000ffff08087887 */ /* 0x000fe4000c000000 */
[----:B------:R-:W-:-:S02]  /*8ea0*/  USHF.L.U32 UR9, UR14, UR9, URZ ;  /* 0x000000090e097299 */ /* 0x000fc4000800063f */
[----:B------:R-:W-:Y:S02]  /*8eb0*/  ULOP3.LUT UR10, UR12, UR10, UR11, 0xfe, !UPT ;  /* 0x0000000a0c0a7292 */ /* 0x000fe4000f8efe0b */
[----:B------:R-:W-:Y:S02]  /*8ec0*/  ULOP3.LUT UR8, UR8, 0xffff, URZ, 0xc0, !UPT ;  /* 0x0000ffff08087892 */ /* 0x000fe4000f8ec03f */
[----:B------:R-:W-:Y:S02]  /*8ed0*/  ULEA UR28, UR24, 0x280, 0xa ;  /* 0x00000280181c7891 */ /* 0x000fe4000f8e503f */
[----:B------:R-:W-:Y:S02]  /*8ee0*/  ULOP3.LUT UR6, UR6, 0xc0, URZ, 0xc0, !UPT ;  /* 0x000000c006067892 */ /* 0x000fe4000f8ec03f */
[----:B------:R-:W-:Y:S02]  /*8ef0*/  UIADD3 UR13, UR13, 0xb280, URZ ;  /* 0x0000b2800d0d7890 */ /* 0x000fe4000fffe03f */
[----:B------:R-:W-:-:S02]  /*8f00*/  ULOP3.LUT UR18, UR10, UR9, URZ, 0xfc, !UPT ;  /* 0x000000090a127292 */ /* 0x000fc4000f8efc3f */
[----:B------:R-:W-:-:S12]  /*8f10*/  USHF.L.U32 UR19, UR19, UR8, URZ ;  /* 0x0000000813137299 */ /* 0x000fd8000800063f */
.L_x_312:
[----:B------:R-:W-:-:S03]  /*8f20*/  UMOV UR8, 0xffffffff ;  /* 0xffffffff00087882 */ /* 0x000fc60000000000 */
[----:B------:R-:W-:Y:S05]  /*8f30*/  BRA.DIV UR8, `(.L_x_301) ;  /* 0x0000001a08747947 */ /* 0x000fea000b800000 */
[----:B------:R-:W-:-:S13]  /*8f40*/  ELECT P6, URZ, PT ;  /* 0x00000000003f782f */ /* 0x000fda00038c0000 */
.L_x_343:
[----:B------:R-:W0:Y:S01]  /*8f50*/  LDC R3, c[0x0][0x28c] ;  /* 0x0000a300ff037b82 */ /* 0x000e220000000800 */
[----:B------:R-:W-:Y:S01]  /*8f60*/  BSSY B1, `(.L_x_302) ;  /* 0x000003a000017945 */ /* 0x000fe20003800000 */
[----:B0-----:R-:W-:-:S13]  /*8f70*/  ISETP.LT.OR P6, PT, R3, 0x1, !P6 ;  /* 0x000000010300780c */ /* 0x001fda00077c1670 */
[----:B------:R-:W-:Y:S05]  /*8f80*/  @P6 BRA `(.L_x_303) ;  /* 0x0000000000dc6947 */ /* 0x000fea0003800000 */
[----:B------:R-:W-:Y:S01]  /*8f90*/  LEA R19, R19, UR24, 0x1 ;  /* 0x0000001813137c11 */ /* 0x000fe2000f8e08ff */
[----:B------:R-:W-:Y:S01]  /*8fa0*/  IMAD.MOV.U32 R12, RZ, RZ, RZ ;  /* 0x000000ffff0c7224 */ /* 0x000fe200078e00ff */
[----:B------:R-:W-:Y:S01]  /*8fb0*/  LEA R22, R22, UR6, 0x8 ;  /* 0x0000000616167c11 */ /* 0x000fe2000f8e40ff */
[----:B------:R-:W-:Y:S02]  /*8fc0*/  IMAD.U32 R13, RZ, RZ, UR25 ;  /* 0x00000019ff0d7e24 */ /* 0x000fe4000f8e00ff */
[----:B------:R-:W-:Y:S02]  /*8fd0*/  IMAD.MOV.U32 R3, RZ, RZ, R0 ;  /* 0x000000ffff037224 */ /* 0x000fe400078e0000 */
[----:B------:R-:W-:Y:S02]  /*8fe0*/  IMAD.MOV.U32 R4, RZ, RZ, R7 ;  /* 0x000000ffff047224 */ /* 0x000fe400078e0007 */
[----:B------:R-:W-:-:S07]  /*8ff0*/  IMAD.SHL.U32 R19, R19, 0x20, RZ ;  /* 0x0000002013137824 */ /* 0x000fce00078e00ff */
.L_x_307:
[----:B------:R-:W0:Y:S01]  /*9000*/  S2R R10, SR_CgaCtaId ;  /* 0x00000000000a7919 */ /* 0x000e220000008800 */
[----:B------:R-:W-:Y:S01]  /*9010*/  MOV R5, 0x400 ;  /* 0x0000040000057802 */ /* 0x000fe20000000f00 */
[----:B------:R-:W1:Y:S03]  /*9020*/  @!P2 LDC R9, c[0x0][0x500] ;  /* 0x00014000ff09ab82 */ /* 0x000e660000000800 */
[----:B0-----:R-:W-:Y:S02]  /*9030*/  LEA R11, R10, R5, 0x18 ;  /* 0x000000050a0b7211 */ /* 0x001fe400078ec0ff */
[----:B------:R-:W-:-:S03]  /*9040*/  SHF.L.U32 R5, R3, 0x1f, RZ ;  /* 0x0000001f03057819 */ /* 0x000fc600000006ff */
[----:B------:R-:W-:-:S04]  /*9050*/  IMAD R10, R4, 0x8, R11 ;  /* 0x00000008040a7824 */ /* 0x000fc800078e020b */
[----:B------:R-:W0:Y:S02]  /*9060*/  SYNCS.PHASECHK.TRANS64.TRYWAIT P1, [R10+URZ+0xb0], R5 ;  /* 0x0000b0050a0075a7 */ /* 0x000e24000802017f */
[----:B01----:R-:W-:Y:S05]  /*9070*/  @!P1 BRA `(.L_x_304) ;  /* 0x0000001800449947 */ /* 0x003fea0003800000 */
.L_x_344:
[----:B0-----:R-:W-:Y:S01]  /*9080*/  PRMT R5, R6, 0x9910, RZ ;  /* 0x0000991006057816 */ /* 0x001fe200000000ff */
[----:B------:R0:W-:Y:S03]  /*9090*/  @!P2 SYNCS.ARRIVE.TRANS64 RZ, [R10+URZ], R9 ;  /* 0x000000090affa9a7 */ /* 0x0001e6000800003f */
[----:B------:R-:W-:-:S13]  /*90a0*/  ISETP.NE.AND P1, PT, R5, 0x2, PT ;  /* 0x000000020500780c */ /* 0x000fda0003f25270 */
[----:B0-----:R-:W-:Y:S05]  /*90b0*/  @P1 BRA `(.L_x_305) ;  /* 0x0000000000041947 */ /* 0x001fea0003800000 */
[----:B------:R-:W-:Y:S01]  /*90c0*/  BPT.TRAP 0x1 ;  /* 0x000000040000795c */ /* 0x000fe20000300000 */
.L_x_305:
[----:B------:R-:W-:Y:S05]  /*90d0*/  @P0 BRA `(.L_x_306) ;  /* 0x0000000000040947 */ /* 0x000fea0003800000 */
[----:B------:R-:W-:Y:S01]  /*90e0*/  BPT.TRAP 0x1 ;  /* 0x000000040000795c */ /* 0x000fe20000300000 */
.L_x_306:
[----:B------:R-:W-:Y:S01]  /*90f0*/  R2UR UR11, R4 ;  /* 0x00000000040b72ca */ /* 0x000fe200000e0000 */
[----:B------:R-:W-:Y:S01]  /*9100*/  VIADD R13, R13, 0xffffffff ;  /* 0xffffffff0d0d7836 */ /* 0x000fe20000000000 */
[----:B------:R-:W-:Y:S01]  /*9110*/  R2UR UR21, R11 ;  /* 0x000000000b1572ca */ /* 0x000fe200000e0000 */
[----:B------:R-:W-:Y:S01]  /*9120*/  UIADD3 UR14, UP0, UR26, 0xf0, URZ ;  /* 0x000000f01a0e7890 */ /* 0x000fe2000ff1e03f */
[----:B------:R-:W-:Y:S01]  /*9130*/  R2UR UR22, R19 ;  /* 0x00000000131672ca */ /* 0x000fe200000e0000 */
[----:B------:R-:W-:Y:S01]  /*9140*/  UIADD3 UR30, UP1, UR26, 0x1f0, URZ ;  /* 0x000001f01a1e7890 */ /* 0x000fe2000ff3e03f */
[----:B------:R-:W-:Y:S01]  /*9150*/  R2UR UR9, R10 ;  /* 0x000000000a0972ca */ /* 0x000fe200000e0000 */
[----:B------:R-:W-:Y:S01]  /*9160*/  UIADD3.X UR15, URZ, UR27, URZ, UP0, !UPT ;  /* 0x0000001b3f0f7290 */ /* 0x000fe200087fe43f */
[----:B------:R-:W-:Y:S01]  /*9170*/  R2UR UR10, R12 ;  /* 0x000000000c0a72ca */ /* 0x000fe200000e0000 */
[----:B------:R-:W-:Y:S01]  /*9180*/  UPRMT UR20, URZ, 0x5410, UR19 ;  /* 0x000054103f147896 */ /* 0x000fe20008000013 */
[----:B------:R-:W-:Y:S01]  /*9190*/  R2UR UR12, R2 ;  /* 0x00000000020c72ca */ /* 0x000fe200000e0000 */
[----:B------:R-:W-:Y:S01]  /*91a0*/  VIADD R4, R4, 0x1 ;  /* 0x0000000104047836 */ /* 0x000fe20000000000 */
[----:B------:R-:W-:Y:S01]  /*91b0*/  R2UR UR23, R22 ;  /* 0x00000000161772ca */ /* 0x000fe200000e0000 */
[----:B------:R-:W-:Y:S01]  /*91c0*/  ULEA UR8, UR11, UR28, 0xb ;  /* 0x0000001c0b087291 */ /* 0x000fe2000f8e583f */
[----:B------:R-:W-:Y:S01]  /*91d0*/  ISETP.GT.AND P3, PT, R13, 0x1, PT ;  /* 0x000000010d00780c */ /* 0x000fe20003f64270 */
[----:B------:R-:W-:Y:S01]  /*91e0*/  ULEA UR11, UR11, UR13, 0xd ;  /* 0x0000000d0b0b7291 */ /* 0x000fe2000f8e683f */
[----:B------:R-:W-:Y:S01]  /*91f0*/  ISETP.NE.AND P1, PT, R4, 0x16, PT ;  /* 0x000000160400780c */ /* 0x000fe20003f25270 */
[----:B------:R-:W-:Y:S01]  /*9200*/  UIADD3 UR8, UR21, UR8, URZ ;  /* 0x0000000815087290 */ /* 0x000fe2000fffe03f */
[----:B------:R-:W-:Y:S01]  /*9210*/  VIADD R12, R12, 0x20 ;  /* 0x000000200c0c7836 */ /* 0x000fe20000000000 */
[----:B------:R-:W-:Y:S01]  /*9220*/  UIADD3 UR21, UR21, UR11, URZ ;  /* 0x0000000b15157290 */ /* 0x000fe2000fffe03f */
[----:B------:R-:W-:Y:S01]  /*9230*/  SEL R10, RZ, 0x1, P1 ;  /* 0x00000001ff0a7807 */ /* 0x000fe20000800000 */
[----:B------:R-:W-:Y:S01]  /*9240*/  UPRMT UR29, URZ, 0x5410, UR18 ;  /* 0x000054103f1d7896 */ /* 0x000fe20008000012 */
[----:B------:R-:W-:Y:S01]  /*9250*/  SEL R4, R4, RZ, P1 ;  /* 0x000000ff04047207 */ /* 0x000fe20000800000 */
[----:B------:R-:W-:Y:S01]  /*9260*/  UIADD3.X UR31, URZ, UR27, URZ, UP1, !UPT ;  /* 0x0000001b3f1f7290 */ /* 0x000fe20008ffe43f */
[----:B------:R-:W-:Y:S01]  /*9270*/  LOP3.LUT R3, R3, R10, RZ, 0x3c, !PT ;  /* 0x0000000a03037212 */ /* 0x000fe200078e3cff */
[----:B------:R-:W-:Y:S01]  /*9280*/  UMOV UR16, 0x0 ;  /* 0x0000000000107882 */ /* 0x000fe20000000000 */
[----:B------:R-:W-:Y:S01]  /*9290*/  UMOV UR17, 0x10000000 ;  /* 0x1000000000117882 */ /* 0x000fe20000000000 */
[----:B------:R-:W-:-:S02]  /*92a0*/  UMOV UR11, UR22 ;  /* 0x00000016000b7c82 */ /* 0x000fc40008000000 */
[----:B------:R0:W-:Y:S02]  /*92b0*/  UTMALDG.3D.MULTICAST [UR8], [UR14], UR20, desc[UR16] ;  /* 0x000010080e0073b4 */ /* 0x0001e40008011814 */
[----:B0-----:R-:W-:Y:S01]  /*92c0*/  UMOV UR8, UR21 ;  /* 0x0000001500087c82 */ /* 0x001fe20008000000 */
[----:B------:R-:W-:Y:S02]  /*92d0*/  UMOV UR11, UR23 ;  /* 0x00000017000b7c82 */ /* 0x000fe40008000000 */
[----:B------:R0:W-:Y:S02]  /*92e0*/  UTMALDG.3D.MULTICAST [UR8], [UR30], UR29, desc[UR16] ;  /* 0x000010081e0073b4 */ /* 0x0001e4000801181d */
[----:B0-----:R-:W-:Y:S05]  /*92f0*/  @P3 BRA `(.L_x_307) ;  /* 0xfffffffc00403947 */ /* 0x001fea000383ffff */
.L_x_303:
[----:B------:R-:W-:Y:S05]  /*9300*/  BSYNC B1 ;  /* 0x0000000000017941 */ /* 0x000fea0003800000 */
.L_x_302:
[----:B------:R-:W2:Y:S01]  /*9310*/  LDL.64 R10, [R1] ;  /* 0x00000000010a7983 */ /* 0x000ea20000100a00 */
[----:B------:R-:W-:Y:S01]  /*9320*/  LOP3.LUT P4, RZ, R8, 0xff, RZ, 0xc0, !PT ;  /* 0x000000ff08ff7812 */ /* 0x000fe2000788c0ff */
[----:B------:R-:W-:Y:S01]  /*9330*/  VIADD R4, R7, UR40 ;  /* 0x0000002807047c36 */ /* 0x000fe20008000000 */
[----:B------:R-:W-:Y:S01]  /*9340*/  ULDC.64 UR8, c[0x0][0x650] ;  /* 0x0001940000087ab9 */ /* 0x000fe20000000a00 */
[----:B------:R-:W-:Y:S01]  /*9350*/  IMAD.U32 R7, RZ, RZ, UR40 ;  /* 0x00000028ff077e24 */ /* 0x000fe2000f8e00ff */
[----:B------:R-:W-:Y:S01]  /*9360*/  UISETP.GE.U32.AND UP0, UPT, UR40, 0x16, UPT ;  /* 0x000000162800788c */ /* 0x000fe2000bf06070 */
[----:B------:R-:W-:Y:S01]  /*9370*/  BSSY B1, `(.L_x_308) ;  /* 0x000006f000017945 */ /* 0x000fe20003800000 */
[----:B------:R-:W-:Y:S01]  /*9380*/  ISETP.GT.U32.AND P1, PT, R4, 0x15, PT ;  /* 0x000000150400780c */ /* 0x000fe20003f24070 */
[----:B------:R-:W-:Y:S01]  /*9390*/  IMAD.MOV.U32 R19, RZ, RZ, -0x1 ;  /* 0xffffffffff137424 */ /* 0x000fe200078e00ff */
[----:B------:R-:W-:Y:S01]  /*93a0*/  PRMT R8, RZ, 0x7610, R8 ;  /* 0x00007610ff087816 */ /* 0x000fe20000000008 */
[----:B------:R-:W-:Y:S01]  /*93b0*/  IMAD.MOV.U32 R22, RZ, RZ, -0x1 ;  /* 0xffffffffff167424 */ /* 0x000fe200078e00ff */
[----:B------:R-:W-:-:S02]  /*93c0*/  ISETP.LT.U32.AND P1, PT, R7, 0x16, P1 ;  /* 0x000000160700780c */ /* 0x000fc40000f21070 */
[----:B------:R-:W-:Y:S01]  /*93d0*/  PLOP3.LUT P3, PT, PT, PT, UP0, 0x80, 0x0 ;  /* 0x000000000000781c */ /* 0x000fe20003f6f008 */
[----:B------:R-:W0:Y:S01]  /*93e0*/  @P4 S2R R3, SR_CgaCtaId ;  /* 0x0000000000034919 */ /* 0x000e220000008800 */
[----:B------:R-:W-:-:S04]  /*93f0*/  @P4 MOV R2, 0x400 ;  /* 0x0000040000024802 */ /* 0x000fc80000000f00 */
[----:B0-----:R-:W-:Y:S01]  /*9400*/  @P4 LEA R5, R3, R2, 0x18 ;  /* 0x0000000203054211 */ /* 0x001fe200078ec0ff */
[----:B------:R-:W-:-:S03]  /*9410*/  IMAD.WIDE.U32 R2, R4, -0x45d1745d, RZ ;  /* 0xba2e8ba304027825 */ /* 0x000fc600078e00ff */
[----:B------:R0:W-:Y:S01]  /*9420*/  @P4 SYNCS.ARRIVE.TRANS64.A1T0 RZ, [R5+URZ+0x198], RZ ;  /* 0x000198ff05ff49a7 */ /* 0x0001e2000810003f */
[----:B------:R-:W-:Y:S01]  /*9430*/  IMAD.MOV.U32 R2, RZ, RZ, -0x1 ;  /* 0xffffffffff027424 */ /* 0x000fe200078e00ff */
[----:B0-----:R-:W-:Y:S02]  /*9440*/  SHF.R.U32.HI R5, RZ, 0x4, R3 ;  /* 0x00000004ff057819 */ /* 0x001fe40000011603 */
[----:B------:R-:W-:-:S03]  /*9450*/  SEL R3, RZ, 0x1, !P1 ;  /* 0x00000001ff037807 */ /* 0x000fc60004800000 */
[----:B------:R-:W-:Y:S01]  /*9460*/  IMAD R7, R5, -0x16, R4 ;  /* 0xffffffea05077824 */ /* 0x000fe200078e0204 */
[----:B------:R-:W-:Y:S02]  /*9470*/  LOP3.LUT R0, R0, R3, RZ, 0x3c, !PT ;  /* 0x0000000300007212 */ /* 0x000fe400078e3cff */
[----:B------:R-:W-:Y:S02]  /*9480*/  PRMT R3, RZ, 0x7610, R3 ;  /* 0x00007610ff037816 */ /* 0x000fe40000000003 */
[----:B------:R-:W-:Y:S02]  /*9490*/  @P3 LOP3.LUT R0, R0, 0x1, R5, 0x78, !PT ;  /* 0x0000000100003812 */ /* 0x000fe400078e7805 */
[----:B--2---:R-:W-:-:S04]  /*94a0*/  IADD3 R18, P4, R18, R10, RZ ;  /* 0x0000000a12127210 */ /* 0x004fc80007f9e0ff */
[----:B------:R-:W-:Y:S01]  /*94b0*/  ISETP.GE.U32.AND P1, PT, R18, UR8, PT ;  /* 0x0000000812007c0c */ /* 0x000fe2000bf26070 */
[----:B------:R-:W-:-:S05]  /*94c0*/  IMAD.X R17, R17, 0x1, R23, P4 ;  /* 0x0000000111117824 */ /* 0x000fca00020e0617 */
[----:B------:R-:W-:-:S13]  /*94d0*/  ISETP.GE.U32.AND.EX P1, PT, R17, UR9, PT, P1 ;  /* 0x0000000911007c0c */ /* 0x000fda000bf26110 */
[----:B------:R-:W-:Y:S05]  /*94e0*/  @P1 BRA `(.L_x_309) ;  /* 0x00000004005c1947 */ /* 0x000fea0003800000 */
[----:B------:R-:W0:Y:S01]  /*94f0*/  S2R R11, SR_CTAID.X ;  /* 0x00000000000b7919 */ /* 0x000e220000002500 */
[----:B------:R-:W-:Y:S01]  /*9500*/  ULDC.64 UR8, c[0x0][0x628] ;  /* 0x00018a0000087ab9 */ /* 0x000fe20000000a00 */
[----:B------:R-:W1:Y:S01]  /*9510*/  LDC R12, c[0x0][0x144] ;  /* 0x00005100ff0c7b82 */ /* 0x000e620000000800 */
[----:B------:R-:W-:Y:S01]  /*9520*/  ISETP.NE.U32.AND P1, PT, RZ, UR8, PT ;  /* 0x00000008ff007c0c */ /* 0x000fe2000bf25070 */
[----:B------:R-:W2:Y:S01]  /*9530*/  S2R R9, SR_CTAID.Y ;  /* 0x0000000000097919 */ /* 0x000ea20000002600 */
[----:B------:R-:W-:Y:S01]  /*9540*/  ULDC UR10, c[0x0][0x150] ;  /* 0x00005400000a7ab9 */ /* 0x000fe20000000800 */
[----:B------:R-:W-:Y:S01]  /*9550*/  ULDC UR11, c[0x0][0x630] ;  /* 0x00018c00000b7ab9 */ /* 0x000fe20000000800 */
[----:B------:R-:W-:Y:S01]  /*9560*/  ISETP.NE.AND.EX P1, PT, RZ, UR9, PT, P1 ;  /* 0x00000009ff007c0c */ /* 0x000fe2000bf25310 */
[----:B------:R-:W-:Y:S01]  /*9570*/  IMAD.MOV.U32 R2, RZ, RZ, R18 ;  /* 0x000000ffff027224 */ /* 0x000fe200078e0012 */
[----:B0-----:R-:W-:-:S05]  /*9580*/  I2FP.F32.U32 R3, R11 ;  /* 0x0000000b00037245 */ /* 0x001fca0000201000 */
[----:B------:R-:W-:Y:S01]  /*9590*/  FMUL R14, R3, UR10 ;  /* 0x0000000a030e7c20 */ /* 0x000fe20008400000 */
[----:B------:R-:W-:-:S05]  /*95a0*/  IMAD.MOV.U32 R3, RZ, RZ, R17 ;  /* 0x000000ffff037224 */ /* 0x000fca00078e0011 */
[----:B--2---:R-:W-:Y:S05]  /*95b0*/  @!P1 BRA `(.L_x_310) ;  /* 0x0000000000289947 */ /* 0x004fea0003800000 */
[----:B------:R-:W-:Y:S02]  /*95c0*/  ULDC UR10, c[0x0][0x634] ;  /* 0x00018d00000a7ab9 */ /* 0x000fe40000000800 */
[----:B------:R-:W-:-:S05]  /*95d0*/  IADD3 R3, P1, R18, UR10, RZ ;  /* 0x0000000a12037c10 */ /* 0x000fca000ff3e0ff */
[----:B------:R-:W-:-:S04]  /*95e0*/  IMAD.X R13, RZ, RZ, R17, P1 ;  /* 0x000000ffff0d7224 */ /* 0x000fc800008e0611 */
[----:B------:R-:W-:-:S04]  /*95f0*/  IMAD.WIDE.U32 R4, R13, UR8, RZ ;  /* 0x000000080d047c25 */ /* 0x000fc8000f8e00ff */
[----:B------:R-:W-:-:S04]  /*9600*/  IMAD.WIDE.U32 R4, P1, R3, UR9, R4 ;  /* 0x0000000903047c25 */ /* 0x000fc8000f820004 */
[----:B------:R-:W-:-:S04]  /*9610*/  IMAD.WIDE.U32 R2, R3, UR8, RZ ;  /* 0x0000000803027c25 */ /* 0x000fc8000f8e00ff */
[----:B------:R-:W-:Y:S01]  /*9620*/  IMAD.MOV.U32 R2, RZ, RZ, R5 ;  /* 0x000000ffff027224 */ /* 0x000fe200078e0005 */
[----:B------:R-:W-:Y:S01]  /*9630*/  IADD3 RZ, P3, R3, R4, RZ ;  /* 0x0000000403ff7210 */ /* 0x000fe20007f7e0ff */
[----:B------:R-:W-:-:S04]  /*9640*/  IMAD.X R3, RZ, RZ, RZ, P1 ;  /* 0x000000ffff037224 */ /* 0x000fc800008e06ff */
[----:B------:R-:W-:-:S08]  /*9650*/  IMAD.WIDE.U32.X R2, R13, UR9, R2, P3 ;  /* 0x000000090d027c25 */ /* 0x000fd000098e0402 */
.L_x_310:
[--C-:B------:R-:W-:Y:S01]  /*9660*/  SHF.R.U64 R10, R2, UR11, R3.reuse ;  /* 0x0000000b020a7c19 */ /* 0x100fe20008001203 */
[----:B------:R-:W0:Y:S01]  /*9670*/  F2I.U32.TRUNC.NTZ R14, R14 ;  /* 0x0000000e000e7305 */ /* 0x000e22000020f000 */
[----:B------:R-:W-:Y:S01]  /*9680*/  SHF.R.U32.HI R2, RZ, UR11, R3 ;  /* 0x0000000bff027c19 */ /* 0x000fe20008011603 */
[----:B------:R-:W-:Y:S01]  /*9690*/  ULDC.64 UR8, c[0x0][0x620] ;  /* 0x0001880000087ab9 */ /* 0x000fe20000000a00 */
[----:B------:R-:W-:Y:S01]  /*96a0*/  IADD3 R5, P1, RZ, -R10, RZ ;  /* 0x8000000aff057210 */ /* 0x000fe20007f3e0ff */
[----:B------:R-:W-:Y:S01]  /*96b0*/  IMAD.MOV.U32 R3, RZ, RZ, R17 ;  /* 0x000000ffff037224 */ /* 0x000fe200078e0011 */
[----:B------:R-:W-:-:S03]  /*96c0*/  ULDC.64 UR10, c[0x0][0x640] ;  /* 0x00019000000a7ab9 */ /* 0x000fc60000000a00 */
[----:B------:R-:W-:Y:S01]  /*96d0*/  IMAD.X R2, RZ, RZ, ~R2, P1 ;  /* 0x000000ffff027224 */ /* 0x000fe200008e0e02 */
[----:B------:R-:W-:-:S03]  /*96e0*/  ISETP.NE.U32.AND P1, PT, RZ, UR10, PT ;  /* 0x0000000aff007c0c */ /* 0x000fc6000bf25070 */
[----:B------:R-:W-:Y:S01]  /*96f0*/  IMAD R4, R2, UR8, RZ ;  /* 0x0000000802047c24 */ /* 0x000fe2000f8e02ff */
[----:B------:R-:W-:Y:S01]  /*9700*/  ISETP.NE.AND.EX P1, PT, RZ, UR11, PT, P1 ;  /* 0x0000000bff007c0c */ /* 0x000fe2000bf25310 */
[----:B------:R-:W-:-:S04]  /*9710*/  IMAD.MOV.U32 R2, RZ, RZ, R18 ;  /* 0x000000ffff027224 */ /* 0x000fc800078e0012 */
[----:B------:R-:W-:Y:S01]  /*9720*/  IMAD.WIDE.U32 R2, R5, UR8, R2 ;  /* 0x0000000805027c25 */ /* 0x000fe2000f8e0002 */
[----:B------:R-:W-:-:S03]  /*9730*/  ULDC UR8, c[0x0][0x618] ;  /* 0x0001860000087ab9 */ /* 0x000fc60000000800 */
[----:B------:R-:W-:Y:S01]  /*9740*/  IMAD R5, R5, UR9, R4 ;  /* 0x0000000905057c24 */ /* 0x000fe2000f8e0204 */
[----:B------:R-:W-:Y:S01]  /*9750*/  ULDC UR9, c[0x0][0x154] ;  /* 0x0000550000097ab9 */ /* 0x000fe20000000800 */
[----:B0-----:R-:W-:Y:S02]  /*9760*/  IMAD.MOV R4, RZ, RZ, -R14 ;  /* 0x000000ffff047224 */ /* 0x001fe400078e0a0e */
[----:B------:R-:W0:Y:S01]  /*9770*/  LDC R14, c[0x0][0x148] ;  /* 0x00005200ff0e7b82 */ /* 0x000e220000000800 */
[----:B------:R-:W-:Y:S02]  /*9780*/  IMAD.IADD R3, R3, 0x1, R5 ;  /* 0x0000000103037824 */ /* 0x000fe400078e0205 */
[----:B-1----:R-:W-:Y:S01]  /*9790*/  IMAD R11, R12, R4, R11 ;  /* 0x000000040c0b7224 */ /* 0x002fe200078e020b */
[----:B------:R-:W-:Y:S02]  /*97a0*/  I2FP.F32.U32 R4, R9 ;  /* 0x0000000900047245 */ /* 0x000fe40000201000 */
[----:B------:R-:W-:-:S02]  /*97b0*/  SHF.R.U64 R12, R2, UR8, R3 ;  /* 0x00000008020c7c19 */ /* 0x000fc40008001203 */
[----:B------:R-:W-:Y:S01]  /*97c0*/  SHF.R.U32.HI R3, RZ, UR8, R3 ;  /* 0x00000008ff037c19 */ /* 0x000fe20008011603 */
[----:B------:R-:W-:Y:S01]  /*97d0*/  FMUL R4, R4, UR9 ;  /* 0x0000000904047c20 */ /* 0x000fe20008400000 */
[----:B------:R-:W-:Y:S02]  /*97e0*/  ULDC UR8, c[0x0][0x608] ;  /* 0x0001820000087ab9 */ /* 0x000fe40000000800 */
[--C-:B------:R-:W-:Y:S01]  /*97f0*/  SHF.R.U64 R15, R12, UR8, R3.reuse ;  /* 0x000000080c0f7c19 */ /* 0x100fe20008001203 */
[----:B------:R1:W2:Y:S01]  /*9800*/  F2I.U32.TRUNC.NTZ R20, R4 ;  /* 0x0000000400147305 */ /* 0x0002a2000020f000 */
[----:B------:R-:W-:Y:S01]  /*9810*/  SHF.R.U32.HI R2, RZ, UR8, R3 ;  /* 0x00000008ff027c19 */ /* 0x000fe20008011603 */
[----:B------:R-:W-:-:S03]  /*9820*/  ULDC UR8, c[0x0][0x658] ;  /* 0x0001960000087ab9 */ /* 0x000fc60000000800 */
[--C-:B------:R-:W-:Y:S02]  /*9830*/  SHF.R.U64 R13, R15, UR8, R2.reuse ;  /* 0x000000080f0d7c19 */ /* 0x100fe40008001202 */
[----:B------:R-:W-:-:S03]  /*9840*/  SHF.R.U32.HI R19, RZ, UR8, R2 ;  /* 0x00000008ff137c19 */ /* 0x000fc60008011602 */
[----:B------:R-:W-:Y:S02]  /*9850*/  IMAD.MOV.U32 R2, RZ, RZ, R13 ;  /* 0x000000ffff027224 */ /* 0x000fe400078e000d */
[----:B------:R-:W-:Y:S01]  /*9860*/  IMAD.MOV.U32 R3, RZ, RZ, R19 ;  /* 0x000000ffff037224 */ /* 0x000fe200078e0013 */
[----:B-1----:R-:W-:Y:S06]  /*9870*/  @!P1 BRA `(.L_x_311) ;  /* 0x0000000000289947 */ /* 0x002fec0003800000 */
        /* <DEDUP_REMOVED lines=10> */
.L_x_311:
[----:B------:R-:W1:Y:S01]  /*9920*/  LDC R4, c[0x0][0x65c] ;  /* 0x00019700ff047b82 */ /* 0x000e620000000800 */
[----:B------:R-:W-:Y:S01]  /*9930*/  ULDC UR8, c[0x0][0x648] ;  /* 0x0001920000087ab9 */ /* 0x000fe20000000800 */
[----:B------:R-:W-:Y:S01]  /*9940*/  LOP3.LUT R15, R15, UR7, RZ, 0xc0, !PT ;  /* 0x000000070f0f7c12 */ /* 0x000fe2000f8ec0ff */
[----:B--2---:R-:W-:Y:S01]  /*9950*/  IMAD.MOV R20, RZ, RZ, -R20 ;  /* 0x000000ffff147224 */ /* 0x004fe200078e0a14 */
[----:B------:R-:W-:Y:S01]  /*9960*/  SHF.R.U64 R2, R2, UR8, R3 ;  /* 0x0000000802027c19 */ /* 0x000fe20008001203 */
[----:B------:R-:W-:Y:S01]  /*9970*/  ULDC UR8, c[0x0][0x638] ;  /* 0x00018e0000087ab9 */ /* 0x000fe20000000800 */
[----:B------:R-:W-:Y:S01]  /*9980*/  LOP3.LUT R12, R12, UR4, RZ, 0xc0, !PT ;  /* 0x000000040c0c7c12 */ /* 0x000fe2000f8ec0ff */
[----:B------:R-:W-:Y:S01]  /*9990*/  ULDC UR9, c[0x0][0x610] ;  /* 0x0001840000097ab9 */ /* 0x000fe20000000800 */
[----:B------:R-:W-:Y:S01]  /*99a0*/  IMAD.MOV.U32 R3, RZ, RZ, 0x1 ;  /* 0x00000001ff037424 */ /* 0x000fe200078e00ff */
[----:B-1----:R-:W-:Y:S01]  /*99b0*/  ISETP.NE.AND P1, PT, R4, 0x1, PT ;  /* 0x000000010400780c */ /* 0x002fe20003f25270 */
[----:B------:R-:W-:-:S02]  /*99c0*/  IMAD.MOV R4, RZ, RZ, -R2 ;  /* 0x000000ffff047224 */ /* 0x000fc400078e0a02 */
[----:B------:R-:W-:Y:S02]  /*99d0*/  IMAD R2, R2, UR5, R15 ;  /* 0x0000000502027c24 */ /* 0x000fe4000f8e020f */
[----:B------:R-:W-:Y:S01]  /*99e0*/  IMAD R13, R4, UR8, R13 ;  /* 0x00000008040d7c24 */ /* 0x000fe2000f8e020d */
[----:B------:R-:W-:-:S07]  /*99f0*/  ULDC UR8, c[0x0][0x600] ;  /* 0x0001800000087ab9 */ /* 0x000fce0000000800 */
[----:B0-----:R-:W-:-:S04]  /*9a00*/  @P1 IMAD R11, R14, R20, R9 ;  /* 0x000000140e0b1224 */ /* 0x001fc800078e0209 */
[----:B------:R-:W-:Y:S02]  /*9a10*/  IMAD R11, R2, UR9, R11 ;  /* 0x00000009020b7c24 */ /* 0x000fe4000f8e020b */
[----:B------:R-:W-:-:S05]  /*9a20*/  IMAD R2, R13, UR8, R12 ;  /* 0x000000080d027c24 */ /* 0x000fca000f8e020c */
[----:B------:R-:W-:Y:S02]  /*9a30*/  SEL R22, R2, R11, !P1 ;  /* 0x0000000b02167207 */ /* 0x000fe40004800000 */
[----:B------:R-:W-:Y:S01]  /*9a40*/  SEL R19, R11, R2, !P1 ;  /* 0x000000020b137207 */ /* 0x000fe20004800000 */
[----:B------:R-:W-:-:S07]  /*9a50*/  IMAD.MOV.U32 R2, RZ, RZ, R10 ;  /* 0x000000ffff027224 */ /* 0x000fce00078e000a */
.L_x_309:
[----:B------:R-:W-:Y:S05]  /*9a60*/  BSYNC B1 ;  /* 0x0000000000017941 */ /* 0x000fea0003800000 */
.L_x_308:
[----:B------:R-:W-:-:S13]  /*9a70*/  LOP3.LUT P1, RZ, R3, 0xff, RZ, 0xc0, !PT ;  /* 0x000000ff03ff7812 */ /* 0x000fda000782c0ff */
[----:B------:R-:W-:Y:S05]  /*9a80*/  @P1 BRA `(.L_x_312) ;  /* 0xfffffff400241947 */ /* 0x000fea000383ffff */
[----:B------:R-:W-:Y:S05]  /*9a90*/  BSYNC B0 ;  /* 0x0000000000007941 */ /* 0x000fea0003800000 */
.L_x_300:
[----:B------:R-:W-:-:S03]  /*9aa0*/  UMOV UR8, 0xffffffff ;  /* 0xffffffff00087882 */ /* 0x000fc60000000000 */
[----:B------:R-:W-:Y:S05]  /*9ab0*/  BRA.DIV UR8, `(.L_x_313) ;  /* 0x0000000e08c87947 */ /* 0x000fea000b800000 */
[----:B------:R-:W-:-:S13]  /*9ac0*/  ELECT P6, URZ, PT ;  /* 0x00000000003f782f */ /* 0x000fda00038c0000 */
.L_x_347:
[----:B------:R-:W-:Y:S04]  /*9ad0*/  BSSY B0, `(.L_x_314) ;  /* 0x00000cd000007945 */ /* 0x000fe80003800000 */
[----:B------:R-:W-:Y:S05]  /*9ae0*/  @!P6 BRA `(.L_x_315) ;  /* 0x0000000c002ce947 */ /* 0x000fea0003800000 */
[----:B------:R-:W-:-:S04]  /*9af0*/  LOP3.LUT R16, R16, 0x2, RZ, 0xfc, !PT ;  /* 0x0000000210107812 */ /* 0x000fc800078efcff */
[----:B------:R-:W-:-:S13]  /*9b00*/  ISETP.NE.AND P0, PT, R16, 0x3, PT ;  /* 0x000000031000780c */ /* 0x000fda0003f05270 */
[----:B------:R-:W-:Y:S05]  /*9b10*/  @!P0 BRA `(.L_x_316) ;  /* 0x0000000000048947 */ /* 0x000fea0003800000 */
[----:B------:R-:W-:Y:S01]  /*9b20*/  BPT.TRAP 0x1 ;  /* 0x000000040000795c */ /* 0x000fe20000300000 */
.L_x_316:
[----:B------:R-:W0:Y:S01]  /*9b30*/  S2R R3, SR_CgaCtaId ;  /* 0x0000000000037919 */ /* 0x000e220000008800 */
[----:B------:R-:W-:Y:S02]  /*9b40*/  MOV R2, 0x400 ;  /* 0x0000040000027802 */ /* 0x000fe40000000f00 */
[----:B------:R-:W-:Y:S02]  /*9b50*/  SHF.L.U32 R4, R0, 0x1f, RZ ;  /* 0x0000001f00047819 */ /* 0x000fe400000006ff */
[----:B0-----:R-:W-:-:S05]  /*9b60*/  LEA R2, R3, R2, 0x18 ;  /* 0x0000000203027211 */ /* 0x001fca00078ec0ff */
[----:B------:R-:W-:-:S04]  /*9b70*/  VIADD R2, R2, 0xb0 ;  /* 0x000000b002027836 */ /* 0x000fc80000000000 */
[C---:B------:R-:W-:Y:S02]  /*9b80*/  IMAD R9, R7.reuse, 0x8, R2 ;  /* 0x0000000807097824 */ /* 0x040fe400078e0202 */
[----:B------:R-:W-:Y:S02]  /*9b90*/  VIADD R7, R7, 0x1 ;  /* 0x0000000107077836 */ /* 0x000fe40000000000 */
[----:B------:R-:W0:Y:S03]  /*9ba0*/  SYNCS.PHASECHK.TRANS64.TRYWAIT P0, [R9+URZ], R4 ;  /* 0x00000004090075a7 */ /* 0x000e26000800017f */
[----:B------:R-:W-:-:S04]  /*9bb0*/  ISETP.NE.AND P1, PT, R7, 0x16, PT ;  /* 0x000000160700780c */ /* 0x000fc80003f25270 */
[----:B------:R-:W-:Y:S02]  /*9bc0*/  SEL R3, RZ, 0x1, P1 ;  /* 0x00000001ff037807 */ /* 0x000fe40000800000 */
[----:B------:R-:W-:Y:S02]  /*9bd0*/  SEL R7, R7, RZ, P1 ;  /* 0x000000ff07077207 */ /* 0x000fe40000800000 */
[----:B------:R-:W-:-:S03]  /*9be0*/  LOP3.LUT R6, R0, R3, RZ, 0x3c, !PT ;  /* 0x0000000300067212 */ /* 0x000fc600078e3cff */
[----:B------:R-:W-:Y:S01]  /*9bf0*/  IMAD R8, R7, 0x8, R2 ;  /* 0x0000000807087824 */ /* 0x000fe200078e0202 */
[----:B------:R-:W-:Y:S01]  /*9c00*/  SHF.L.U32 R5, R6, 0x1f, RZ ;  /* 0x0000001f06057819 */ /* 0x000fe200000006ff */
[----:B0-----:R-:W-:Y:S06]  /*9c10*/  @!P0 BRA `(.L_x_317) ;  /* 0x0000000c00908947 */ /* 0x001fec0003800000 */
.L_x_348:
[----:B------:R-:W1:Y:S01]  /*9c20*/  SYNCS.PHASECHK.TRANS64.TRYWAIT P0, [R8+URZ], R5 ;  /* 0x00000005080075a7 */ /* 0x000e62000800017f */
[----:B------:R-:W-:-:S05]  /*9c30*/  VIADD R0, R7, 0x1 ;  /* 0x0000000107007836 */ /* 0x000fca0000000000 */
[----:B------:R-:W-:-:S04]  /*9c40*/  ISETP.NE.AND P1, PT, R0, 0x16, PT ;  /* 0x000000160000780c */ /* 0x000fc80003f25270 */
[----:B------:R-:W-:Y:S02]  /*9c50*/  SEL R3, RZ, 0x1, P1 ;  /* 0x00000001ff037807 */ /* 0x000fe40000800000 */
[----:B------:R-:W-:Y:S02]  /*9c60*/  SEL R7, R0, RZ, P1 ;  /* 0x000000ff00077207 */ /* 0x000fe40000800000 */
[----:B------:R-:W-:-:S03]  /*9c70*/  LOP3.LUT R6, R6, R3, RZ, 0x3c, !PT ;  /* 0x0000000306067212 */ /* 0x000fc600078e3cff */
[----:B0-----:R-:W-:Y:S01]  /*9c80*/  IMAD R9, R7, 0x8, R2 ;  /* 0x0000000807097824 */ /* 0x001fe200078e0202 */
[----:B------:R-:W-:Y:S01]  /*9c90*/  SHF.L.U32 R4, R6, 0x1f, RZ ;  /* 0x0000001f06047819 */ /* 0x000fe200000006ff */
[----:B-1----:R-:W-:Y:S06]  /*9ca0*/  @!P0 BRA `(.L_x_318) ;  /* 0x0000000c00808947 */ /* 0x002fec0003800000 */
.L_x_349:
        /* <DEDUP_REMOVED lines=9> */
.L_x_350:
        /* <DEDUP_REMOVED lines=9> */
.L_x_351:
        /* <DEDUP_REMOVED lines=9> */
.L_x_352:
        /* <DEDUP_REMOVED lines=9> */
.L_x_353:
        /* <DEDUP_REMOVED lines=9> */
.L_x_354:
        /* <DEDUP_REMOVED lines=9> */
.L_x_355:
        /* <DEDUP_REMOVED lines=9> */
.L_x_356:
        /* <DEDUP_REMOVED lines=9> */
.L_x_357:
        /* <DEDUP_REMOVED lines=9> */
.L_x_358:
        /* <DEDUP_REMOVED lines=9> */
.L_x_359:
        /* <DEDUP_REMOVED lines=9> */
.L_x_360:
        /* <DEDUP_REMOVED lines=9> */
.L_x_361:
        /* <DEDUP_REMOVED lines=9> */
.L_x_362:
        /* <DEDUP_REMOVED lines=9> */
.L_x_363:
        /* <DEDUP_REMOVED lines=9> */
.L_x_364:
        /* <DEDUP_REMOVED lines=9> */
.L_x_365:
        /* <DEDUP_REMOVED lines=9> */
.L_x_366:
[----:B------:R-:W1:Y:S01]  /*a640*/  SYNCS.PHASECHK.TRANS64.TRYWAIT P0, [R8+URZ], R5 ;  /* 0x00000005080075a7 */ /* 0x000e62000800017f */
[----:B------:R-:W-:-:S05]  /*a650*/  VIADD R0, R7, 0x1 ;  /* 0x0000000107007836 */ /* 0x000fca0000000000 */
[----:B------:R-:W-:-:S04]  /*a660*/  ISETP.NE.AND P1, PT, R0, 0x16, PT ;  /* 0x000000160000780c */ /* 0x000fc80003f25270 */
[----:B------:R-:W-:Y:S02]  /*a670*/  SEL R3, RZ, 0x1, P1 ;  /* 0x00000001ff037807 */ /* 0x000fe40000800000 */
[----:B------:R-:W-:Y:S02]  /*a680*/  SEL R7, R0, RZ, P1 ;  /* 0x000000ff00077207 */ /* 0x000fe40000800000 */
[----:B0-----:R-:W-:-:S03]  /*a690*/  LOP3.LUT R9, R6, R3, RZ, 0x3c, !PT ;  /* 0x0000000306097212 */ /* 0x001fc600078e3cff */
[----:B------:R-:W-:Y:S01]  /*a6a0*/  IMAD R11, R7, 0x8, R2 ;  /* 0x00000008070b7824 */ /* 0x000fe200078e0202 */
[----:B------:R-:W-:Y:S01]  /*a6b0*/  SHF.L.U32 R6, R9, 0x1f, RZ ;  /* 0x0000001f09067819 */ /* 0x000fe200000006ff */
[----:B-1----:R-:W-:Y:S06]  /*a6c0*/  @!P0 BRA `(.L_x_336) ;  /* 0x0000000800608947 */ /* 0x002fec0003800000 */
.L_x_367:
[----:B------:R-:W1:Y:S01]  /*a6d0*/  SYNCS.PHASECHK.TRANS64.TRYWAIT P0, [R11+URZ], R6 ;  /* 0x000000060b0075a7 */ /* 0x000e62000800017f */
[----:B------:R-:W-:-:S05]  /*a6e0*/  VIADD R0, R7, 0x1 ;  /* 0x0000000107007836 */ /* 0x000fca0000000000 */
[----:B------:R-:W-:-:S04]  /*a6f0*/  ISETP.NE.AND P1, PT, R0, 0x16, PT ;  /* 0x000000160000780c */ /* 0x000fc80003f25270 */
[----:B------:R-:W-:Y:S02]  /*a700*/  SEL R4, RZ, 0x1, P1 ;  /* 0x00000001ff047807 */ /* 0x000fe40000800000 */
[----:B------:R-:W-:Y:S02]  /*a710*/  SEL R3, R0, RZ, P1 ;  /* 0x000000ff00037207 */ /* 0x000fe40000800000 */
[----:B------:R-:W-:Y:S01]  /*a720*/  LOP3.LUT R0, R9, R4, RZ, 0x3c, !PT ;  /* 0x0000000409007212 */ /* 0x000fe200078e3cff */
[----:B-1----:R-:W-:Y:S06]  /*a730*/  @!P0 BRA `(.L_x_337) ;  /* 0x0000000800588947 */ /* 0x002fec0003800000 */
.L_x_368:
[----:B------:R-:W-:Y:S01]  /*a740*/  IMAD R3, R3, 0x8, R2 ;  /* 0x0000000803037824 */ /* 0x000fe200078e0202 */
[----:B------:R-:W-:-:S07]  /*a750*/  SHF.L.U32 R0, R0, 0x1f, RZ ;  /* 0x0000001f00007819 */ /* 0x000fce00000006ff */
.L_x_338:
[----:B--2---:R2:W3:Y:S02]  /*a760*/  SYNCS.PHASECHK.TRANS64.TRYWAIT P0, [R3+URZ], R0 ;  /* 0x00000000030075a7 */ /* 0x0044e4000800017f */
[----:B---3--:R-:W-:Y:S05]  /*a770*/  @!P0 NANOSLEEP.SYNCS 0x989680 ;  /* 0x009896800000895d */ /* 0x008fea0003900000 */
[----:B------:R-:W3:Y:S02]  /*a780*/  @!P0 SYNCS.PHASECHK.TRANS64 P0, [R3+URZ], R0 ;  /* 0x00000000030085a7 */ /* 0x000ee4000800007f */
[----:B---3--:R-:W-:Y:S05]  /*a790*/  @!P0 BRA `(.L_x_338) ;  /* 0xfffffffc00f08947 */ /* 0x008fea000383ffff */
.L_x_315:
[----:B------:R-:W-:Y:S05]  /*a7a0*/  BSYNC B0 ;  /* 0x0000000000007941 */ /* 0x000fea0003800000 */
.L_x_314:
[----:B------:R-:W-:Y:S05]  /*a7b0*/  EXIT ;  /* 0x000000000000794d */ /* 0x000fea0003800000 */
.L_x_20:
[----:B-1----:R1:W2:Y:S02]  /*a7c0*/  SYNCS.PHASECHK.TRANS64.TRYWAIT P0, [R161+URZ], R0 ;  /* 0x00000000a10075a7 */ /* 0x0022a4000800017f */
[----:B--2---:R-:W-:Y:S05]  /*a7d0*/  @!P0 NANOSLEEP.SYNCS 0x989680 ;  /* 0x009896800000895d */ /* 0x004fea0003900000 */
[----:B------:R-:W2:Y:S02]  /*a7e0*/  @!P0 SYNCS.PHASECHK.TRANS64 P0, [R161+URZ], R0 ;  /* 0x00000000a10085a7 */ /* 0x000ea4000800007f */
[----:B--2---:R-:W-:Y:S05]  /*a7f0*/  @!P0 BRA `(.L_x_20) ;  /* 0xfffffffc00f08947 */ /* 0x004fea000383ffff */
[----:B------:R-:W-:Y:S05]  /*a800*/  BRA `(.L_x_339) ;  /* 0xffffff7000547947 */ /* 0x000fea000383ffff */
.L_x_25:
[----:B--2---:R2:W3:Y:S02]  /*a810*/  SYNCS.PHASECHK.TRANS64.TRYWAIT P1, [R3+URZ], R0 ;  /* 0x00000000030075a7 */ /* 0x0044e4000802017f */
[----:B---3--:R-:W-:Y:S05]  /*a820*/  @!P1 NANOSLEEP.SYNCS 0x989680 ;  /* 0x009896800000995d */ /* 0x008fea0003900000 */
[----:B------:R-:W3:Y:S02]  /*a830*/  @!P1 SYNCS.PHASECHK.TRANS64 P1, [R3+URZ], R0 ;  /* 0x00000000030095a7 */ /* 0x000ee4000802007f */
[----:B---3--:R-:W-:Y:S05]  /*a840*/  @!P1 BRA `(.L_x_25) ;  /* 0xfffffffc00f09947 */ /* 0x008fea000383ffff */
[----:B------:R-:W-:Y:S05]  /*a850*/  BRA `(.L_x_24) ;  /* 0xffffff7000c47947 */ /* 0x000fea000383ffff */
.L_x_30:
[----:B--2---:R-:W-:-:S04]  /*a860*/  IMAD.U32 R5, RZ, RZ, UR4 ;  /* 0x00000004ff057e24 */ /* 0x004fc8000f8e00ff */
[----:B------:R2:W3:Y:S03]  /*a870*/  SYNCS.PHASECHK.TRANS64.TRYWAIT P1, [R5+URZ], R4 ;  /* 0x00000004050075a7 */ /* 0x0004e6000802017f */
[----:B---3--:R-:W-:Y:S05]  /*a880*/  @!P1 NANOSLEEP.SYNCS 0x989680 ;  /* 0x009896800000995d */ /* 0x008fea0003900000 */
[----:B------:R-:W3:Y:S02]  /*a890*/  @!P1 SYNCS.PHASECHK.TRANS64 P1, [R5+URZ], R4 ;  /* 0x00000004050095a7 */ /* 0x000ee4000802007f */
[----:B---3--:R-:W-:Y:S05]  /*a8a0*/  @!P1 BRA `(.L_x_30) ;  /* 0xfffffffc00ec9947 */ /* 0x008fea000383ffff */
[----:B------:R-:W-:Y:S05]  /*a8b0*/  BRA `(.L_x_29) ;  /* 0xffffff7400387947 */ /* 0x000fea000383ffff */
.L_x_36:
[----:B-1----:R1:W2:Y:S02]  /*a8c0*/  SYNCS.PHASECHK.TRANS64.TRYWAIT P0, [R161+URZ+0x10], R0 ;  /* 0x00001000a10075a7 */ /* 0x0022a4000800017f */
[----:B--2---:R-:W-:Y:S05]  /*a8d0*/  @!P0 NANOSLEEP.SYNCS 0x989680 ;  /* 0x009896800000895d */ /* 0x004fea0003900000 */
[----:B------:R-:W2:Y:S02]  /*a8e0*/  @!P0 SYNCS.PHASECHK.TRANS64 P0, [R161+URZ+0x10], R0 ;  /* 0x00001000a10085a7 */ /* 0x000ea4000800007f */
[----:B--2---:R-:W-:Y:S05]  /*a8f0*/  @!P0 BRA `(.L_x_36) ;  /* 0xfffffffc00f08947 */ /* 0x004fea000383ffff */
[----:B------:R-:W-:Y:S05]  /*a900*/  BRA `(.L_x_340) ;  /* 0xffffff7800287947 */ /* 0x000fea000383ffff */
.L_x_301:
[----:B------:R-:W-:Y:S01]  /*a910*/  BSSY B1, `(.L_x_341) ;  /* 0x0000006000017945 */ /* 0x000fe20003800000 */
[----:B------:R-:W-:-:S07]  /*a920*/  IMAD.MOV.U32 R15, RZ, RZ, -0x1 ;  /* 0xffffffffff0f7424 */ /* 0x000fce00078e00ff */
[----:B-----5:R-:W-:Y:S05]  /*a930*/  WARPSYNC.COLLECTIVE R15, `(.L_x_342) ;  /* 0x000000000f0c7348 */ /* 0x020fea0003c00000 */
[----:B------:R-:W-:Y:S02]  /*a940*/  ELECT P6, UR62, PT ;  /* 0x00000000003e782f */ /* 0x000fe400038c0000 */
[----:B------:R-:W-:Y:S01]  /*a950*/  MOV R14, UR62 ;  /* 0x0000003e000e7c02 */ /* 0x000fe20008000f00 */
[----:B-----5:R-:W-:Y:S10]  /*a960*/  ENDCOLLECTIVE ;  /* 0x000000000000791b */ /* 0x020ff40003800000 */
.L_x_342:
[----:B------:R-:W-:Y:S05]  /*a970*/  BSYNC B1 ;  /* 0x0000000000017941 */ /* 0x000fea0003800000 */
.L_x_341:
[----:B------:R-:W-:Y:S05]  /*a980*/  BRA `(.L_x_343) ;  /* 0xffffffe400707947 */ /* 0x000fea000383ffff */
.L_x_304:
[----:B0-----:R0:W1:Y:S02]  /*a990*/  SYNCS.PHASECHK.TRANS64.TRYWAIT P1, [R10+URZ+0xb0], R5 ;  /* 0x0000b0050a0075a7 */ /* 0x001064000802017f */
[----:B-1----:R-:W-:Y:S05]  /*a9a0*/  @!P1 NANOSLEEP.SYNCS 0x989680 ;  /* 0x009896800000995d */ /* 0x002fea0003900000 */
[----:B------:R-:W1:Y:S02]  /*a9b0*/  @!P1 SYNCS.PHASECHK.TRANS64 P1, [R10+URZ+0xb0], R5 ;  /* 0x0000b0050a0095a7 */ /* 0x000e64000802007f */
[----:B-1----:R-:W-:Y:S05]  /*a9c0*/  @!P1 BRA `(.L_x_304) ;  /* 0xfffffffc00f09947 */ /* 0x002fea000383ffff */
[----:B------:R-:W-:Y:S05]  /*a9d0*/  BRA `(.L_x_344) ;  /* 0xffffffe400a87947 */ /* 0x000fea000383ffff */
.L_x_313:
[----:B------:R-:W-:Y:S01]  /*a9e0*/  BSSY B0, `(.L_x_345) ;  /* 0x0000006000007945 */ /* 0x000fe20003800000 */
[----:B------:R-:W-:-:S07]  /*a9f0*/  IMAD.MOV.U32 R15, RZ, RZ, -0x1 ;  /* 0xffffffffff0f7424 */ /* 0x000fce00078e00ff */
[----:B-----5:R-:W-:Y:S05]  /*aa00*/  WARPSYNC.COLLECTIVE R15, `(.L_x_346) ;  /* 0x000000000f0c7348 */ /* 0x020fea0003c00000 */
[----:B------:R-:W-:Y:S02]  /*aa10*/  ELECT P6, UR62, PT ;  /* 0x00000000003e782f */ /* 0x000fe400038c0000 */
[----:B------:R-:W-:Y:S01]  /*aa20*/  MOV R14, UR62 ;  /* 0x0000003e000e7c02 */ /* 0x000fe20008000f00 */
[----:B-----5:R-:W-:Y:S10]  /*aa30*/  ENDCOLLECTIVE ;  /* 0x000000000000791b */ /* 0x020ff40003800000 */
.L_x_346:
[----:B------:R-:W-:Y:S05]  /*aa40*/  BSYNC B0 ;  /* 0x0000000000007941 */ /* 0x000fea0003800000 */
.L_x_345:
[----:B------:R-:W-:Y:S05]  /*aa50*/  BRA `(.L_x_347) ;  /* 0xfffffff0001c7947 */ /* 0x000fea000383ffff */
.L_x_317:
[----:B0-----:R0:W1:Y:S02]  /*aa60*/  SYNCS.PHASECHK.TRANS64.TRYWAIT P0, [R9+URZ], R4 ;  /* 0x00000004090075a7 */ /* 0x001064000800017f */
[----:B-1----:R-:W-:Y:S05]  /*aa70*/  @!P0 NANOSLEEP.SYNCS 0x989680 ;  /* 0x009896800000895d */ /* 0x002fea0003900000 */
[----:B------:R-:W1:Y:S02]  /*aa80*/  @!P0 SYNCS.PHASECHK.TRANS64 P0, [R9+URZ], R4 ;  /* 0x00000004090085a7 */ /* 0x000e64000800007f */
[----:B-1----:R-:W-:Y:S05]  /*aa90*/  @!P0 BRA `(.L_x_317) ;  /* 0xfffffffc00f08947 */ /* 0x002fea000383ffff */
[----:B------:R-:W-:Y:S05]  /*aaa0*/  BRA `(.L_x_348) ;  /* 0xfffffff0005c7947 */ /* 0x000fea000383ffff */
.L_x_318:
[----:B0-----:R0:W1:Y:S02]  /*aab0*/  SYNCS.PHASECHK.TRANS64.TRYWAIT P0, [R8+URZ], R5 ;  /* 0x00000005080075a7 */ /* 0x001064000800017f */
[----:B-1----:R-:W-:Y:S05]  /*aac0*/  @!P0 NANOSLEEP.SYNCS 0x989680 ;  /* 0x009896800000895d */ /* 0x002fea0003900000 */
[----:B------:R-:W1:Y:S02]  /*aad0*/  @!P0 SYNCS.PHASECHK.TRANS64 P0, [R8+URZ], R5 ;  /* 0x00000005080085a7 */ /* 0x000e64000800007f */
[----:B-1----:R-:W-:Y:S05]  /*aae0*/  @!P0 BRA `(.L_x_318) ;  /* 0xfffffffc00f08947 */ /* 0x002fea000383ffff */
[----:B------:R-:W-:Y:S05]  /*aaf0*/  BRA `(.L_x_349) ;  /* 0xfffffff0006c7947 */ /* 0x000fea000383ffff */
.L_x_319:
[----:B0-----:R0:W1:Y:S02]  /*ab00*/  SYNCS.PHASECHK.TRANS64.TRYWAIT P0, [R9+URZ], R4 ;  /* 0x00000004090075a7 */ /* 0x001064000800017f */
[----:B-1----:R-:W-:Y:S05]  /*ab10*/  @!P0 NANOSLEEP.SYNCS 0x989680 ;  /* 0x009896800000895d */ /* 0x002fea0003900000 */
[----:B------:R-:W1:Y:S02]  /*ab20*/  @!P0 SYNCS.PHASECHK.TRANS64 P0, [R9+URZ], R4 ;  /* 0x00000004090085a7 */ /* 0x000e64000800007f */
[----:B-1----:R-:W-:Y:S05]  /*ab30*/  @!P0 BRA `(.L_x_319) ;  /* 0xfffffffc00f08947 */ /* 0x002fea000383ffff */
[----:B------:R-:W-:Y:S05]  /*ab40*/  BRA `(.L_x_350) ;  /* 0xfffffff0007c7947 */ /* 0x000fea000383ffff */
.L_x_320:
[----:B0-----:R0:W1:Y:S02]  /*ab50*/  SYNCS.PHASECHK.TRANS64.TRYWAIT P0, [R8+URZ], R5 ;  /* 0x00000005080075a7 */ /* 0x001064000800017f */
[----:B-1----:R-:W-:Y:S05]  /*ab60*/  @!P0 NANOSLEEP.SYNCS 0x989680 ;  /* 0x009896800000895d */ /* 0x002fea0003900000 */
[----:B------:R-:W1:Y:S02]  /*ab70*/  @!P0 SYNCS.PHASECHK.TRANS64 P0, [R8+URZ], R5 ;  /* 0x00000005080085a7 */ /* 0x000e64000800007f */
[----:B-1----:R-:W-:Y:S05]  /*ab80*/  @!P0 BRA `(.L_x_320) ;  /* 0xfffffffc00f08947 */ /* 0x002fea000383ffff */
[----:B------:R-:W-:Y:S05]  /*ab90*/  BRA `(.L_x_351) ;  /* 0xfffffff0008c7947 */ /* 0x000fea000383ffff */
.L_x_321:
[----:B0-----:R0:W1:Y:S02]  /*aba0*/  SYNCS.PHASECHK.TRANS64.TRYWAIT P0, [R9+URZ], R4 ;  /* 0x00000004090075a7 */ /* 0x001064000800017f */
[----:B-1----:R-:W-:Y:S05]  /*abb0*/  @!P0 NANOSLEEP.SYNCS 0x989680 ;  /* 0x009896800000895d */ /* 0x002fea0003900000 */
[----:B------:R-:W1:Y:S02]  /*abc0*/  @!P0 SYNCS.PHASECHK.TRANS64 P0, [R9+URZ], R4 ;  /* 0x00000004090085a7 */ /* 0x000e64000800007f */
[----:B-1----:R-:W-:Y:S05]  /*abd0*/  @!P0 BRA `(.L_x_321) ;  /* 0xfffffffc00f08947 */ /* 0x002fea000383ffff */
[----:B------:R-:W-:Y:S05]  /*abe0*/  BRA `(.L_x_352) ;  /* 0xfffffff0009c7947 */ /* 0x000fea000383ffff */
.L_x_322:
[----:B0-----:R0:W1:Y:S02]  /*abf0*/  SYNCS.PHASECHK.TRANS64.TRYWAIT P0, [R8+URZ], R5 ;  /* 0x00000005080075a7 */ /* 0x001064000800017f */
[----:B-1----:R-:W-:Y:S05]  /*ac00*/  @!P0 NANOSLEEP.SYNCS 0x989680 ;  /* 0x009896800000895d */ /* 0x002fea0003900000 */
[----:B------:R-:W1:Y:S02]  /*ac10*/  @!P0 SYNCS.PHASECHK.TRANS64 P0, [R8+URZ], R5 ;  /* 0x00000005080085a7 */ /* 0x000e64000800007f */
[----:B-1----:R-:W-:Y:S05]  /*ac20*/  @!P0 BRA `(.L_x_322) ;  /* 0xfffffffc00f08947 */ /* 0x002fea000383ffff */
[----:B------:R-:W-:Y:S05]  /*ac30*/  BRA `(.L_x_353) ;  /* 0xfffffff000ac7947 */ /* 0x000fea000383ffff */
.L_x_323:
[----:B0-----:R0:W1:Y:S02]  /*ac40*/  SYNCS.PHASECHK.TRANS64.TRYWAIT P0, [R9+URZ], R4 ;  /* 0x00000004090075a7 */ /* 0x001064000800017f */
[----:B-1----:R-:W-:Y:S05]  /*ac50*/  @!P0 NANOSLEEP.SYNCS 0x989680 ;  /* 0x009896800000895d */ /* 0x002fea0003900000 */
[----:B------:R-:W1:Y:S02]  /*ac60*/  @!P0 SYNCS.PHASECHK.TRANS64 P0, [R9+URZ], R4 ;  /* 0x00000004090085a7 */ /* 0x000e64000800007f */
[----:B-1----:R-:W-:Y:S05]  /*ac70*/  @!P0 BRA `(.L_x_323) ;  /* 0xfffffffc00f08947 */ /* 0x002fea000383ffff */
[----:B------:R-:W-:Y:S05]  /*ac80*/  BRA `(.L_x_354) ;  /* 0xfffffff000bc7947 */ /* 0x000fea000383ffff */
.L_x_324:
[----:B0-----:R0:W1:Y:S02]  /*ac90*/  SYNCS.PHASECHK.TRANS64.TRYWAIT P0, [R8+URZ], R5 ;  /* 0x00000005080075a7 */ /* 0x001064000800017f */
[----:B-1----:R-:W-:Y:S05]  /*aca0*/  @!P0 NANOSLEEP.SYNCS 0x989680 ;  /* 0x009896800000895d */ /* 0x002fea0003900000 */
[----:B------:R-:W1:Y:S02]  /*acb0*/  @!P0 SYNCS.PHASECHK.TRANS64 P0, [R8+URZ], R5 ;  /* 0x00000005080085a7 */ /* 0x000e64000800007f */
[----:B-1----:R-:W-:Y:S05]  /*acc0*/  @!P0 BRA `(.L_x_324) ;  /* 0xfffffffc00f08947 */ /* 0x002fea000383ffff */
[----:B------:R-:W-:Y:S05]  /*acd0*/  BRA `(.L_x_355) ;  /* 0xfffffff000cc7947 */ /* 0x000fea000383ffff */
.L_x_325:
[----:B0-----:R0:W1:Y:S02]  /*ace0*/  SYNCS.PHASECHK.TRANS64.TRYWAIT P0, [R9+URZ], R4 ;  /* 0x00000004090075a7 */ /* 0x001064000800017f */
[----:B-1----:R-:W-:Y:S05]  /*acf0*/  @!P0 NANOSLEEP.SYNCS 0x989680 ;  /* 0x009896800000895d */ /* 0x002fea0003900000 */
[----:B------:R-:W1:Y:S02]  /*ad00*/  @!P0 SYNCS.PHASECHK.TRANS64 P0, [R9+URZ], R4 ;  /* 0x00000004090085a7 */ /* 0x000e64000800007f */
[----:B-1----:R-:W-:Y:S05]  /*ad10*/  @!P0 BRA `(.L_x_325) ;  /* 0xfffffffc00f08947 */ /* 0x002fea000383ffff */
[----:B------:R-:W-:Y:S05]  /*ad20*/  BRA `(.L_x_356) ;  /* 0xfffffff000dc7947 */ /* 0x000fea000383ffff */
.L_x_326:
[----:B0-----:R0:W1:Y:S02]  /*ad30*/  SYNCS.PHASECHK.TRANS64.TRYWAIT P0, [R8+URZ], R5 ;  /* 0x00000005080075a7 */ /* 0x001064000800017f */
[----:B-1----:R-:W-:Y:S05]  /*ad40*/  @!P0 NANOSLEEP.SYNCS 0x989680 ;  /* 0x009896800000895d */ /* 0x002fea0003900000 */
[----:B------:R-:W1:Y:S02]  /*ad50*/  @!P0 SYNCS.PHASECHK.TRANS64 P0, [R8+URZ], R5 ;  /* 0x00000005080085a7 */ /* 0x000e64000800007f */
[----:B-1----:R-:W-:Y:S05]  /*ad60*/  @!P0 BRA `(.L_x_326) ;  /* 0xfffffffc00f08947 */ /* 0x002fea000383ffff */
[----:B------:R-:W-:Y:S05]  /*ad70*/  BRA `(.L_x_357) ;  /* 0xfffffff000ec7947 */ /* 0x000fea000383ffff */
.L_x_327:
[----:B0-----:R0:W1:Y:S02]  /*ad80*/  SYNCS.PHASECHK.TRANS64.TRYWAIT P0, [R9+URZ], R4 ;  /* 0x00000004090075a7 */ /* 0x001064000800017f */
[----:B-1----:R-:W-:Y:S05]  /*ad90*/  @!P0 NANOSLEEP.SYNCS 0x989680 ;  /* 0x009896800000895d */ /* 0x002fea0003900000 */
[----:B------:R-:W1:Y:S02]  /*ada0*/  @!P0 SYNCS.PHASECHK.TRANS64 P0, [R9+URZ], R4 ;  /* 0x00000004090085a7 */ /* 0x000e64000800007f */
[----:B-1----:R-:W-:Y:S05]  /*adb0*/  @!P0 BRA `(.L_x_327) ;  /* 0xfffffffc00f08947 */ /* 0x002fea000383ffff */
[----:B------:R-:W-:Y:S05]  /*adc0*/  BRA `(.L_x_358) ;  /* 0xfffffff000fc7947 */ /* 0x000fea000383ffff */
.L_x_328:
[----:B0-----:R0:W1:Y:S02]  /*add0*/  SYNCS.PHASECHK.TRANS64.TRYWAIT P0, [R8+URZ], R5 ;  /* 0x00000005080075a7 */ /* 0x001064000800017f */
[----:B-1----:R-:W-:Y:S05]  /*ade0*/  @!P0 NANOSLEEP.SYNCS 0x989680 ;  /* 0x009896800000895d */ /* 0x002fea0003900000 */
[----:B------:R-:W1:Y:S02]  /*adf0*/  @!P0 SYNCS.PHASECHK.TRANS64 P0, [R8+URZ], R5 ;  /* 0x00000005080085a7 */ /* 0x000e64000800007f */
[----:B-1----:R-:W-:Y:S05]  /*ae00*/  @!P0 BRA `(.L_x_328) ;  /* 0xfffffffc00f08947 */ /* 0x002fea000383ffff */
[----:B------:R-:W-:Y:S05]  /*ae10*/  BRA `(.L_x_359) ;  /* 0xfffffff4000c7947 */ /* 0x000fea000383ffff */
.L_x_329:
[----:B0-----:R0:W1:Y:S02]  /*ae20*/  SYNCS.PHASECHK.TRANS64.TRYWAIT P0, [R9+URZ], R4 ;  /* 0x00000004090075a7 */ /* 0x001064000800017f */
[----:B-1----:R-:W-:Y:S05]  /*ae30*/  @!P0 NANOSLEEP.SYNCS 0x989680 ;  /* 0x009896800000895d */ /* 0x002fea0003900000 */
[----:B------:R-:W1:Y:S02]  /*ae40*/  @!P0 SYNCS.PHASECHK.TRANS64 P0, [R9+URZ], R4 ;  /* 0x00000004090085a7 */ /* 0x000e64000800007f */
[----:B-1----:R-:W-:Y:S05]  /*ae50*/  @!P0 BRA `(.L_x_329) ;  /* 0xfffffffc00f08947 */ /* 0x002fea000383ffff */
[----:B------:R-:W-:Y:S05]  /*ae60*/  BRA `(.L_x_360) ;  /* 0xfffffff4001c7947 */ /* 0x000fea000383ffff */
.L_x_330:
[----:B0-----:R0:W1:Y:S02]  /*ae70*/  SYNCS.PHASECHK.TRANS64.TRYWAIT P0, [R8+URZ], R5 ;  /* 0x00000005080075a7 */ /* 0x001064000800017f */
[----:B-1----:R-:W-:Y:S05]  /*ae80*/  @!P0 NANOSLEEP.SYNCS 0x989680 ;  /* 0x009896800000895d */ /* 0x002fea0003900000 */
[----:B------:R-:W1:Y:S02]  /*ae90*/  @!P0 SYNCS.PHASECHK.TRANS64 P0, [R8+URZ], R5 ;  /* 0x00000005080085a7 */ /* 0x000e64000800007f */
[----:B-1----:R-:W-:Y:S05]  /*aea0*/  @!P0 BRA `(.L_x_330) ;  /* 0xfffffffc00f08947 */ /* 0x002fea000383ffff */
[----:B------:R-:W-:Y:S05]  /*aeb0*/  BRA `(.L_x_361) ;  /* 0xfffffff4002c7947 */ /* 0x000fea000383ffff */
.L_x_331:
[----:B0-----:R0:W1:Y:S02]  /*aec0*/  SYNCS.PHASECHK.TRANS64.TRYWAIT P0, [R9+URZ], R4 ;  /* 0x00000004090075a7 */ /* 0x001064000800017f */
[----:B-1----:R-:W-:Y:S05]  /*aed0*/  @!P0 NANOSLEEP.SYNCS 0x989680 ;  /* 0x009896800000895d */ /* 0x002fea0003900000 */
[----:B------:R-:W1:Y:S02]  /*aee0*/  @!P0 SYNCS.PHASECHK.TRANS64 P0, [R9+URZ], R4 ;  /* 0x00000004090085a7 */ /* 0x000e64000800007f */
[----:B-1----:R-:W-:Y:S05]  /*aef0*/  @!P0 BRA `(.L_x_331) ;  /* 0xfffffffc00f08947 */ /* 0x002fea000383ffff */
[----:B------:R-:W-:Y:S05]  /*af00*/  BRA `(.L_x_362) ;  /* 0xfffffff4003c7947 */ /* 0x000fea000383ffff */
.L_x_332:
[----:B0-----:R0:W1:Y:S02]  /*af10*/  SYNCS.PHASECHK.TRANS64.TRYWAIT P0, [R8+URZ], R5 ;  /* 0x00000005080075a7 */ /* 0x001064000800017f */
[----:B-1----:R-:W-:Y:S05]  /*af20*/  @!P0 NANOSLEEP.SYNCS 0x989680 ;  /* 0x009896800000895d */ /* 0x002fea0003900000 */
[----:B------:R-:W1:Y:S02]  /*af30*/  @!P0 SYNCS.PHASECHK.TRANS64 P0, [R8+URZ], R5 ;  /* 0x00000005080085a7 */ /* 0x000e64000800007f */
[----:B-1----:R-:W-:Y:S05]  /*af40*/  @!P0 BRA `(.L_x_332) ;  /* 0xfffffffc00f08947 */ /* 0x002fea000383ffff */
[----:B------:R-:W-:Y:S05]  /*af50*/  BRA `(.L_x_363) ;  /* 0xfffffff4004c7947 */ /* 0x000fea000383ffff */
.L_x_333:
[----:B0-----:R0:W1:Y:S02]  /*af60*/  SYNCS.PHASECHK.TRANS64.TRYWAIT P0, [R9+URZ], R4 ;  /* 0x00000004090075a7 */ /* 0x001064000800017f */
[----:B-1----:R-:W-:Y:S05]  /*af70*/  @!P0 NANOSLEEP.SYNCS 0x989680 ;  /* 0x009896800000895d */ /* 0x002fea0003900000 */
[----:B------:R-:W1:Y:S02]  /*af80*/  @!P0 SYNCS.PHASECHK.TRANS64 P0, [R9+URZ], R4 ;  /* 0x00000004090085a7 */ /* 0x000e64000800007f */
[----:B-1----:R-:W-:Y:S05]  /*af90*/  @!P0 BRA `(.L_x_333) ;  /* 0xfffffffc00f08947 */ /* 0x002fea000383ffff */
[----:B------:R-:W-:Y:S05]  /*afa0*/  BRA `(.L_x_364) ;  /* 0xfffffff4005c7947 */ /* 0x000fea000383ffff */
.L_x_334:
[----:B0-----:R0:W1:Y:S02]  /*afb0*/  SYNCS.PHASECHK.TRANS64.TRYWAIT P0, [R8+URZ], R5 ;  /* 0x00000005080075a7 */ /* 0x001064000800017f */
[----:B-1----:R-:W-:Y:S05]  /*afc0*/  @!P0 NANOSLEEP.SYNCS 0x989680 ;  /* 0x009896800000895d */ /* 0x002fea0003900000 */
[----:B------:R-:W1:Y:S02]  /*afd0*/  @!P0 SYNCS.PHASECHK.TRANS64 P0, [R8+URZ], R5 ;  /* 0x00000005080085a7 */ /* 0x000e64000800007f */
[----:B-1----:R-:W-:Y:S05]  /*afe0*/  @!P0 BRA `(.L_x_334) ;  /* 0xfffffffc00f08947 */ /* 0x002fea000383ffff */
[----:B------:R-:W-:Y:S05]  /*aff0*/  BRA `(.L_x_365) ;  /* 0xfffffff4006c7947 */ /* 0x000fea000383ffff */
.L_x_335:
[----:B0-----:R0:W1:Y:S02]  /*b000*/  SYNCS.PHASECHK.TRANS64.TRYWAIT P0, [R9+URZ], R4 ;  /* 0x00000004090075a7 */ /* 0x001064000800017f */
[----:B-1----:R-:W-:Y:S05]  /*b010*/  @!P0 NANOSLEEP.SYNCS 0x989680 ;  /* 0x009896800000895d */ /* 0x002fea0003900000 */
[----:B------:R-:W1:Y:S02]  /*b020*/  @!P0 SYNCS.PHASECHK.TRANS64 P0, [R9+URZ], R4 ;  /* 0x00000004090085a7 */ /* 0x000e64000800007f */
[----:B-1----:R-:W-:Y:S05]  /*b030*/  @!P0 BRA `(.L_x_335) ;  /* 0xfffffffc00f08947 */ /* 0x002fea000383ffff */
[----:B------:R-:W-:Y:S05]  /*b040*/  BRA `(.L_x_366) ;  /* 0xfffffff4007c7947 */ /* 0x000fea000383ffff */
.L_x_336:
[----:B0-----:R0:W1:Y:S02]  /*b050*/  SYNCS.PHASECHK.TRANS64.TRYWAIT P0, [R8+URZ], R5 ;  /* 0x00000005080075a7 */ /* 0x001064000800017f */
[----:B-1----:R-:W-:Y:S05]  /*b060*/  @!P0 NANOSLEEP.SYNCS 0x989680 ;  /* 0x009896800000895d */ /* 0x002fea0003900000 */
[----:B------:R-:W1:Y:S02]  /*b070*/  @!P0 SYNCS.PHASECHK.TRANS64 P0, [R8+URZ], R5 ;  /* 0x00000005080085a7 */ /* 0x000e64000800007f */
[----:B-1----:R-:W-:Y:S05]  /*b080*/  @!P0 BRA `(.L_x_336) ;  /* 0xfffffffc00f08947 */ /* 0x002fea000383ffff */
[----:B------:R-:W-:Y:S05]  /*b090*/  BRA `(.L_x_367) ;  /* 0xfffffff4008c7947 */ /* 0x000fea000383ffff */
.L_x_337:
[----:B-1----:R1:W2:Y:S02]  /*b0a0*/  SYNCS.PHASECHK.TRANS64.TRYWAIT P0, [R11+URZ], R6 ;  /* 0x000000060b0075a7 */ /* 0x0022a4000800017f */
[----:B--2---:R-:W-:Y:S05]  /*b0b0*/  @!P0 NANOSLEEP.SYNCS 0x989680 ;  /* 0x009896800000895d */ /* 0x004fea0003900000 */
[----:B------:R-:W2:Y:S02]  /*b0c0*/  @!P0 SYNCS.PHASECHK.TRANS64 P0, [R11+URZ], R6 ;  /* 0x000000060b0085a7 */ /* 0x000ea4000800007f */
[----:B--2---:R-:W-:Y:S05]  /*b0d0*/  @!P0 BRA `(.L_x_337) ;  /* 0xfffffffc00f08947 */ /* 0x004fea000383ffff */
[----:B------:R-:W-:Y:S05]  /*b0e0*/  BRA `(.L_x_368) ;  /* 0xfffffff400947947 */ /* 0x000fea000383ffff */
.L_x_369:
[----:B------:R-:W-:-:S00]  /*b0f0*/  BRA `(.L_x_369) ;  /* 0xfffffffc00fc7947 */ /* 0x000fc0000383ffff */
[----:B------:R-:W-:-:S00]  /*b100*/  NOP ;  /* 0x0000000000007918 */ /* 0x000fc00000000000 */
[----:B------:R-:W-:-:S00]  /*b110*/  NOP ;  /* 0x0000000000007918 */ /* 0x000fc00000000000 */
[----:B------:R-:W-:-:S00]  /*b120*/  NOP ;  /* 0x0000000000007918 */ /* 0x000fc00000000000 */
[----:B------:R-:W-:-:S00]  /*b130*/  NOP ;  /* 0x0000000000007918 */ /* 0x000fc00000000000 */
[----:B------:R-:W-:-:S00]  /*b140*/  NOP ;  /* 0x0000000000007918 */ /* 0x000fc00000000000 */
[----:B------:R-:W-:-:S00]  /*b150*/  NOP ;  /* 0x0000000000007918 */ /* 0x000fc00000000000 */
[----:B------:R-:W-:-:S00]  /*b160*/  NOP ;  /* 0x0000000000007918 */ /* 0x000fc00000000000 */
[----:B------:R-:W-:-:S00]  /*b170*/  NOP ;  /* 0x0000000000007918 */ /* 0x000fc00000000000 */
.L_x_370:


//--------------------- .nv.global.init           --------------------------
	.section	.nv.global.init,"aw",@progbits
.nv.global.init:
	.type		$str$22,@object
	.size		$str$22,($str$23 - $str$22)
$str$22:
        /*0000*/ 	.byte	0x6b, 0x5f, 0x74, 0x69, 0x6c, 0x65, 0x5f, 0x63, 0x6f, 0x75, 0x6e, 0x74, 0x20, 0x3e, 0x3d, 0x20
        /*0010*/ 	.byte	0x31, 0x00
	.type		$str$23,@object
	.size		$str$23,(__unnamed_1 - $str$23)
$str$23:
        /*0012*/ 	.byte	0x2f, 0x74, 0x6d, 0x70, 0x2f, 0x63, 0x75, 0x74, 0x6c, 0x61, 0x73, 0x73, 0x5f, 0x73, 0x77, 0x65
        /*0022*/ 	.byte	0x65, 0x70, 0x5f, 0x73, 0x72, 0x63, 0x2f, 0x69, 0x6e, 0x63, 0x6c, 0x75, 0x64, 0x65, 0x2f, 0x63
        /*0032*/ 	.byte	0x75, 0x74, 0x6c, 0x61, 0x73, 0x73, 0x2f, 0x67, 0x65, 0x6d, 0x6d, 0x2f, 0x63, 0x6f, 0x6c, 0x6c
        /*0042*/ 	.byte	0x65, 0x63, 0x74, 0x69, 0x76, 0x65, 0x2f, 0x73, 0x6d, 0x39, 0x30, 0x5f, 0x6d, 0x6d, 0x61, 0x5f
        /*0052*/ 	.byte	0x74, 0x6d, 0x61, 0x5f, 0x67, 0x6d, 0x6d, 0x61, 0x5f, 0x73, 0x73, 0x5f, 0x77, 0x61, 0x72, 0x70
        /*0062*/ 	.byte	0x73, 0x70, 0x65, 0x63, 0x69, 0x61, 0x6c, 0x69, 0x7a, 0x65, 0x64, 0x2e, 0x68, 0x70, 0x70, 0x00
	.type		__unnamed_1,@object
	.size		__unnamed_1,(.L_0 - __unnamed_1)
__unnamed_1:
        /*0072*/ 	.byte	0x76, 0x6f, 0x69, 0x64, 0x20, 0x63, 0x75, 0x74, 0x6c, 0x61, 0x73, 0x73, 0x3a, 0x3a, 0x67, 0x65
        /* <DEDUP_REMOVED lines=173> */
        /*0b52*/ 	.byte	0x00
.L_0:


//--------------------- .nv.shared._ZN7cutlass13device_kernelINS_4gemm6kernel13GemmUniversalIN4cute5tupleIJiiiiEEENS1_10collective13CollectiveMmaINS1_34MainloopSm90TmaGmmaWarpSpecializedILi22ENS5_IJNS4_1CILi4EEENSA_ILi2EEENSA_ILi1EEEEEENS1_32KernelTmaWarpSpecializedPingpongEEENS5_IJNSA_ILi64EEENSA_ILi256EEENSA_ILi32EEEEEEaNS5_IJlSD_lEEEaSL_NS4_8TiledMMAINS4_8MMA_AtomIJNS4_4SM904GMMA27MMA_64x256x32_S32S8S8_SS_TNEEEENS4_6LayoutINS5_IJSD_SD_SD_EEENS5_IJNSA_ILi0EEESU_SU_EEEEENS5_IJNS4_10UnderscoreESX_SX_EEEEENS4_23SM90_TMA_LOAD_MULTICASTENS4_14ComposedLayoutINS4_7SwizzleILi1ELi4ELi3EEENS4_18smem_ptr_flag_bitsILi8EEENSS_INS5_IJNSA_ILi8EEESJ_EEENS5_IJSJ_SD_EEEEEEEvNS4_8identityES10_S1A_vS1B_EENS_8epilogue10collective6detail29Sm90TmaWarpSpecializedAdapterINS1E_15DefaultEpilogueIaSL_SL_NS1D_6thread17LinearCombinationIaLi1EiiLNS1I_9ScaleType4KindE0ELNS_15FloatRoundStyleE2EaEENS1_15EpilogueDefaultEEEEEvvEEEEvNT_6ParamsE --------------------------
	.section	.nv.shared._ZN7cutlass13device_kernelINS_4gemm6kernel13GemmUniversalIN4cute5tupleIJiiiiEEENS1_10collective13CollectiveMmaINS1_34MainloopSm90TmaGmmaWarpSpecializedILi22ENS5_IJNS4_1CILi4EEENSA_ILi2EEENSA_ILi1EEEEEENS1_32KernelTmaWarpSpecializedPingpongEEENS5_IJNSA_ILi64EEENSA_ILi256EEENSA_ILi32EEEEEEaNS5_IJlSD_lEEEaSL_NS4_8TiledMMAINS4_8MMA_AtomIJNS4_4SM904GMMA27MMA_64x256x32_S32S8S8_SS_TNEEEENS4_6LayoutINS5_IJSD_SD_SD_EEENS5_IJNSA_ILi0EEESU_SU_EEEEENS5_IJNS4_10UnderscoreESX_SX_EEEEENS4_23SM90_TMA_LOAD_MULTICASTENS4_14ComposedLayoutINS4_7SwizzleILi1ELi4ELi3EEENS4_18smem_ptr_flag_bitsILi8EEENSS_INS5_IJNSA_ILi8EEESJ_EEENS5_IJSJ_SD_EEEEEEEvNS4_8identityES10_S1A_vS1B_EENS_8epilogue10collective6detail29Sm90TmaWarpSpecializedAdapterINS1E_15DefaultEpilogueIaSL_SL_NS1D_6thread17LinearCombinationIaLi1EiiLNS1I_9ScaleType4KindE0ELNS_15FloatRoundStyleE2EaEENS1_15EpilogueDefaultEEEEEvvEEEEvNT_6ParamsE,"aw",@nobits
	.sectionflags	@""
	.align	16
	.zero		1024


//--------------------- .nv.shared.reserved.0     --------------------------
	.section	.nv.shared.reserved.0,"aw",@nobits
	.weak		__nv_reservedSMEM_offset_0_alias
	.size		__nv_reservedSMEM_offset_0_alias, 0, 0
	.other		__nv_reservedSMEM_offset_0_alias,@"STO_CUDA_RESERVED_SHARED STV_DEFAULT"
__nv_reservedSMEM_offset_0_alias:
	.zero		0


//--------------------- .nv.global                --------------------------
	.section	.nv.global,"aw",@nobits
.nv.global:
	.type		_ZN40_INTERNAL_570a9bf5_4_k_cu_b094ea1b_282284cute1_E,@object
	.size		_ZN40_INTERNAL_570a9bf5_4_k_cu_b094ea1b_282284cute1_E,(_ZN40_INTERNAL_570a9bf5_4_k_cu_b094ea1b_282284cuda3std3__45__cpo6cbeginE - _ZN40_INTERNAL_570a9bf5_4_k_cu_b094ea1b_282284cute1_E)
_ZN40_INTERNAL_570a9bf5_4_k_cu_b094ea1b_282284cute1_E:
	.zero		1
	.type		_ZN40_INTERNAL_570a9bf5_4_k_cu_b094ea1b_282284cuda3std3__45__cpo6cbeginE,@object
	.size		_ZN40_INTERNAL_570a9bf5_4_k_cu_b094ea1b_282284cuda3std3__45__cpo6cbeginE,(_ZN40_INTERNAL_570a9bf5_4_k_cu_b094ea1b_282284cuda3std3__48in_placeE - _ZN40_INTERNAL_570a9bf5_4_k_cu_b094ea1b_282284cuda3std3__45__cpo6cbeginE)
_ZN40_INTERNAL_570a9bf5_4_k_cu_b094ea1b_282284cuda3std3__45__cpo6cbeginE:
	.zero		1
	.type		_ZN40_INTERNAL_570a9bf5_4_k_cu_b094ea1b_282284cuda3std3__48in_placeE,@object
	.size		_ZN40_INTERNAL_570a9bf5_4_k_cu_b094ea1b_282284cuda3std3__48in_placeE,(_ZN40_INTERNAL_570a9bf5_4_k_cu_b094ea1b_282284cuda3std6ranges3__45__cpo9iter_moveE - _ZN40_INTERNAL_570a9bf5_4_k_cu_b094ea1b_282284cuda3std3__48in_placeE)
_ZN40_INTERNAL_570a9bf5_4_k_cu_b094ea1b_282284cuda3std3__48in_placeE:
	.zero		1
	.type		_ZN40_INTERNAL_570a9bf5_4_k_cu_b094ea1b_282284cuda3std6ranges3__45__cpo9iter_moveE,@object
	.size		_ZN40_INTERNAL_570a9bf5_4_k_cu_b094ea1b_282284cuda3std6ranges3__45__cpo9iter_moveE,(_ZN40_INTERNAL_570a9bf5_4_k_cu_b094ea1b_282284cuda3std3__45__cpo5beginE - _ZN40_INTERNAL_570a9bf5_4_k_cu_b094ea1b_282284cuda3std6ranges3__45__cpo9iter_moveE)
_ZN40_INTERNAL_570a9bf5_4_k_cu_b094ea1b_282284cuda3std6ranges3__45__cpo9iter_moveE:
	.zero		1
	.type		_ZN40_INTERNAL_570a9bf5_4_k_cu_b094ea1b_282284cuda3std3__45__cpo5beginE,@object
	.size		_ZN40_INTERNAL_570a9bf5_4_k_cu_b094ea1b_282284cuda3std3__45__cpo5beginE,(_ZN40_INTERNAL_570a9bf5_4_k_cu_b094ea1b_282284cuda3std3__442_GLOBAL__N__570a9bf5_4_k_cu_b094ea1b_282286ignoreE - _ZN40_INTERNAL_570a9bf5_4_k_cu_b094ea1b_282284cuda3std3__45__cpo5beginE)
_ZN40_INTERNAL_570a9bf5_4_k_cu_b094ea1b_282284cuda3std3__45__cpo5beginE:
	.zero		1
	.type		_ZN40_INTERNAL_570a9bf5_4_k_cu_b094ea1b_282284cuda3std3__442_GLOBAL__N__570a9bf5_4_k_cu_b094ea1b_282286ignoreE,@object
	.size		_ZN40_INTERNAL_570a9bf5_4_k_cu_b094ea1b_282284cuda3std3__442_GLOBAL__N__570a9bf5_4_k_cu_b094ea1b_282286ignoreE,(_ZN40_INTERNAL_570a9bf5_4_k_cu_b094ea1b_282284cute7productE - _ZN40_INTERNAL_570a9bf5_4_k_cu_b094ea1b_282284cuda3std3__442_GLOBAL__N__570a9bf5_4_k_cu_b094ea1b_282286ignoreE)
_ZN40_INTERNAL_570a9bf5_4_k_cu_b094ea1b_282284cuda3std3__442_GLOBAL__N__570a9bf5_4_k_cu_b094ea1b_282286ignoreE:
	.zero		1
	.type		_ZN40_INTERNAL_570a9bf5_4_k_cu_b094ea1b_282284cute7productE,@object
	.size		_ZN40_INTERNAL_570a9bf5_4_k_cu_b094ea1b_282284cute7productE,(_ZN40_INTERNAL_570a9bf5_4_k_cu_b094ea1b_282284cuda3std3__45__cpo3endE - _ZN40_INTERNAL_570a9bf5_4_k_cu_b094ea1b_282284cute7productE)
_ZN40_INTERNAL_570a9bf5_4_k_cu_b094ea1b_282284cute7productE:
	.zero		1
	.type		_ZN40_INTERNAL_570a9bf5_4_k_cu_b094ea1b_282284cuda3std3__45__cpo3endE,@object
	.size		_ZN40_INTERNAL_570a9bf5_4_k_cu_b094ea1b_282284cuda3std3__45__cpo3endE,(_ZN40_INTERNAL_570a9bf5_4_k_cu_b094ea1b_282284cuda3std3__419piecewise_constructE - _ZN40_INTERNAL_570a9bf5_4_k_cu_b094ea1b_282284cuda3std3__45__cpo3endE)
_ZN40_INTERNAL_570a9bf5_4_k_cu_b094ea1b_282284cuda3std3__45__cpo3endE:
	.zero		1
	.type		_ZN40_INTERNAL_570a9bf5_4_k_cu_b094ea1b_282284cuda3std3__419piecewise_constructE,@object
	.size		_ZN40_INTERNAL_570a9bf5_4_k_cu_b094ea1b_282284cuda3std3__419piecewise_constructE,(_ZN40_INTERNAL_570a9bf5_4_k_cu_b094ea1b_282284cuda3std3__45__cpo4cendE - _ZN40_INTERNAL_570a9bf5_4_k_cu_b094ea1b_282284cuda3std3__419piecewise_constructE)
_ZN40_INTERNAL_570a9bf5_4_k_cu_b094ea1b_282284cuda3std3__419piecewise_constructE:
	.zero		1
	.type		_ZN40_INTERNAL_570a9bf5_4_k_cu_b094ea1b_282284cuda3std3__45__cpo4cendE,@object
	.size		_ZN40_INTERNAL_570a9bf5_4_k_cu_b094ea1b_282284cuda3std3__45__cpo4cendE,(_ZN40_INTERNAL_570a9bf5_4_k_cu_b094ea1b_282284cuda3std6ranges3__45__cpo4swapE - _ZN40_INTERNAL_570a9bf5_4_k_cu_b094ea1b_282284cuda3std3__45__cpo4cendE)
_ZN40_INTERNAL_570a9bf5_4_k_cu_b094ea1b_282284cuda3std3__45__cpo4cendE:
	.zero		1
	.type		_ZN40_INTERNAL_570a9bf5_4_k_cu_b094ea1b_282284cuda3std6ranges3__45__cpo4swapE,@object
	.size		_ZN40_INTERNAL_570a9bf5_4_k_cu_b094ea1b_282284cuda3std6ranges3__45__cpo4swapE,(.L_8 - _ZN40_INTERNAL_570a9bf5_4_k_cu_b094ea1b_282284cuda3std6ranges3__45__cpo4swapE)
_ZN40_INTERNAL_570a9bf5_4_k_cu_b094ea1b_282284cuda3std6ranges3__45__cpo4swapE:
	.zero		1
.L_8:


//--------------------- .nv.constant0._ZN7cutlass13device_kernelINS_4gemm6kernel13GemmUniversalIN4cute5tupleIJiiiiEEENS1_10collective13CollectiveMmaINS1_34MainloopSm90TmaGmmaWarpSpecializedILi22ENS5_IJNS4_1CILi4EEENSA_ILi2EEENSA_ILi1EEEEEENS1_32KernelTmaWarpSpecializedPingpongEEENS5_IJNSA_ILi64EEENSA_ILi256EEENSA_ILi32EEEEEEaNS5_IJlSD_lEEEaSL_NS4_8TiledMMAINS4_8MMA_AtomIJNS4_4SM904GMMA27MMA_64x256x32_S32S8S8_SS_TNEEEENS4_6LayoutINS5_IJSD_SD_SD_EEENS5_IJNSA_ILi0EEESU_SU_EEEEENS5_IJNS4_10UnderscoreESX_SX_EEEEENS4_23SM90_TMA_LOAD_MULTICASTENS4_14ComposedLayoutINS4_7SwizzleILi1ELi4ELi3EEENS4_18smem_ptr_flag_bitsILi8EEENSS_INS5_IJNSA_ILi8EEESJ_EEENS5_IJSJ_SD_EEEEEEEvNS4_8identityES10_S1A_vS1B_EENS_8epilogue10collective6detail29Sm90TmaWarpSpecializedAdapterINS1E_15DefaultEpilogueIaSL_SL_NS1D_6thread17LinearCombinationIaLi1EiiLNS1I_9ScaleType4KindE0ELNS_15FloatRoundStyleE2EaEENS1_15EpilogueDefaultEEEEEvvEEEEvNT_6ParamsE --------------------------
	.section	.nv.constant0._ZN7cutlass13device_kernelINS_4gemm6kernel13GemmUniversalIN4cute5tupleIJiiiiEEENS1_10collective13CollectiveMmaINS1_34MainloopSm90TmaGmmaWarpSpecializedILi22ENS5_IJNS4_1CILi4EEENSA_ILi2EEENSA_ILi1EEEEEENS1_32KernelTmaWarpSpecializedPingpongEEENS5_IJNSA_ILi64EEENSA_ILi256EEENSA_ILi32EEEEEEaNS5_IJlSD_lEEEaSL_NS4_8TiledMMAINS4_8MMA_AtomIJNS4_4SM904GMMA27MMA_64x256x32_S32S8S8_SS_TNEEEENS4_6LayoutINS5_IJSD_SD_SD_EEENS5_IJNSA_ILi0EEESU_SU_EEEEENS5_IJNS4_10UnderscoreESX_SX_EEEEENS4_23SM90_TMA_LOAD_MULTICASTENS4_14ComposedLayoutINS4_7SwizzleILi1ELi4ELi3EEENS4_18smem_ptr_flag_bitsILi8EEENSS_INS5_IJNSA_ILi8EEESJ_EEENS5_IJSJ_SD_EEEEEEEvNS4_8identityES10_S1A_vS1B_EENS_8epilogue10collective6detail29Sm90TmaWarpSpecializedAdapterINS1E_15DefaultEpilogueIaSL_SL_NS1D_6thread17LinearCombinationIaLi1EiiLNS1I_9ScaleType4KindE0ELNS_15FloatRoundStyleE2EaEENS1_15EpilogueDefaultEEEEEvvEEEEvNT_6ParamsE,"a",@progbits
	.sectionflags	@""
	.align	4
.nv.constant0._ZN7cutlass13device_kernelINS_4gemm6kernel13GemmUniversalIN4cute5tupleIJiiiiEEENS1_10collective13CollectiveMmaINS1_34MainloopSm90TmaGmmaWarpSpecializedILi22ENS5_IJNS4_1CILi4EEENSA_ILi2EEENSA_ILi1EEEEEENS1_32KernelTmaWarpSpecializedPingpongEEENS5_IJNSA_ILi64EEENSA_ILi256EEENSA_ILi32EEEEEEaNS5_IJlSD_lEEEaSL_NS4_8TiledMMAINS4_8MMA_AtomIJNS4_4SM904GMMA27MMA_64x256x32_S32S8S8_SS_TNEEEENS4_6LayoutINS5_IJSD_SD_SD_EEENS5_IJNSA_ILi0EEESU_SU_EEEEENS5_IJNS4_10UnderscoreESX_SX_EEEEENS4_23SM90_TMA_LOAD_MULTICASTENS4_14ComposedLayoutINS4_7SwizzleILi1ELi4ELi3EEENS4_18smem_ptr_flag_bitsILi8EEENSS_INS5_IJNSA_ILi8EEESJ_EEENS5_IJSJ_SD_EEEEEEEvNS4_8identityES10_S1A_vS1B_EENS_8epilogue10collective6detail29Sm90TmaWarpSpecializedAdapterINS1E_15DefaultEpilogueIaSL_SL_NS1D_6thread17LinearCombinationIaLi1EiiLNS1I_9ScaleType4KindE0ELNS_15FloatRoundStyleE2EaEENS1_15EpilogueDefaultEEEEEvvEEEEvNT_6ParamsE:
	.zero		1664


//--------------------- SYMBOLS --------------------------

	.type		.nv.reservedSmem.offset0,@object
	.size		.nv.reservedSmem.offset0,0x4
	.type		__assertfail,@function
